//
// Generated by NVIDIA NVVM Compiler
//
// Compiler Build ID: CL-36424714
// Cuda compilation tools, release 13.0, V13.0.88
// Based on NVVM 20.0.0
//

.version 9.0
.target sm_100
.address_size 64

	// .globl	arrusRemap

.visible .entry arrusRemap(
	.param .u64 .ptr .align 1 arrusRemap_param_0,
	.param .u64 .ptr .align 1 arrusRemap_param_1,
	.param .u64 .ptr .align 1 arrusRemap_param_2,
	.param .u64 .ptr .align 1 arrusRemap_param_3,
	.param .u64 .ptr .align 1 arrusRemap_param_4,
	.param .u64 .ptr .align 1 arrusRemap_param_5,
	.param .u64 .ptr .align 1 arrusRemap_param_6,
	.param .u32 arrusRemap_param_7,
	.param .u32 arrusRemap_param_8,
	.param .u32 arrusRemap_param_9,
	.param .u32 arrusRemap_param_10
)
{
	.reg .pred 	%p<7>;
	.reg .b16 	%rs<3>;
	.reg .b32 	%r<36>;
	.reg .b64 	%rd<28>;

	ld.param.u64 	%rd1, [arrusRemap_param_0];
	ld.param.u64 	%rd2, [arrusRemap_param_1];
	ld.param.u64 	%rd3, [arrusRemap_param_2];
	ld.param.u64 	%rd4, [arrusRemap_param_3];
	ld.param.u64 	%rd5, [arrusRemap_param_4];
	ld.param.u64 	%rd6, [arrusRemap_param_5];
	ld.param.u64 	%rd7, [arrusRemap_param_6];
	ld.param.u32 	%r9, [arrusRemap_param_7];
	ld.param.u32 	%r6, [arrusRemap_param_8];
	ld.param.u32 	%r10, [arrusRemap_param_9];
	ld.param.u32 	%r8, [arrusRemap_param_10];
	mov.u32 	%r11, %ctaid.x;
	shl.b32 	%r12, %r11, 5;
	mov.u32 	%r13, %tid.x;
	add.s32 	%r1, %r12, %r13;
	mov.u32 	%r14, %ctaid.y;
	shl.b32 	%r15, %r14, 5;
	mov.u32 	%r16, %tid.y;
	add.s32 	%r17, %r15, %r16;
	mov.u32 	%r18, %ctaid.z;
	div.u32 	%r3, %r18, %r6;
	mul.lo.s32 	%r19, %r3, %r6;
	sub.s32 	%r4, %r18, %r19;
	setp.ge.u32 	%p1, %r1, %r8;
	setp.ge.u32 	%p2, %r17, %r10;
	or.pred  	%p3, %p1, %p2;
	setp.ge.u32 	%p4, %r3, %r9;
	or.pred  	%p5, %p3, %p4;
	@%p5 bra 	$L__BB0_3;
	cvta.to.global.u64 	%rd8, %rd4;
	mad.lo.s32 	%r5, %r4, %r8, %r1;
	cvt.u64.u32 	%rd9, %r5;
	add.s64 	%rd10, %rd8, %rd9;
	ld.global.s8 	%rs1, [%rd10];
	setp.lt.s16 	%p6, %rs1, 0;
	@%p6 bra 	$L__BB0_3;
	mad.lo.s32 	%r20, %r3, %r6, %r4;
	mad.lo.s32 	%r21, %r20, %r10, %r17;
	mad.lo.s32 	%r22, %r21, %r8, %r1;
	cvta.to.global.u64 	%rd12, %rd3;
	mul.wide.u32 	%rd13, %r5, 2;
	add.s64 	%rd14, %rd12, %rd13;
	ld.global.s16 	%r23, [%rd14];
	cvta.to.global.u64 	%rd15, %rd5;
	add.s64 	%rd16, %rd15, %rd9;
	ld.global.u8 	%r24, [%rd16];
	cvta.to.global.u64 	%rd17, %rd6;
	mul.wide.u32 	%rd18, %r24, 4;
	add.s64 	%rd19, %rd17, %rd18;
	ld.global.u32 	%r25, [%rd19];
	cvta.to.global.u64 	%rd20, %rd7;
	add.s64 	%rd21, %rd20, %rd18;
	ld.global.u32 	%r26, [%rd21];
	mul.lo.s32 	%r27, %r10, %r3;
	mul.lo.s32 	%r28, %r27, %r26;
	shl.b32 	%r29, %r28, 5;
	add.s32 	%r30, %r25, %r23;
	mad.lo.s32 	%r31, %r30, %r10, %r17;
	shl.b32 	%r32, %r31, 5;
	cvt.s32.s16 	%r33, %rs1;
	add.s32 	%r34, %r29, %r33;
	add.s32 	%r35, %r34, %r32;
	cvta.to.global.u64 	%rd22, %rd2;
	mul.wide.u32 	%rd23, %r35, 2;
	add.s64 	%rd24, %rd22, %rd23;
	ld.global.u16 	%rs2, [%rd24];
	cvta.to.global.u64 	%rd25, %rd1;
	mul.wide.u32 	%rd26, %r22, 2;
	add.s64 	%rd27, %rd25, %rd26;
	st.global.u16 	[%rd27], %rs2;
$L__BB0_3:
	ret;

}
	// .globl	arrusRemapV2
.visible .entry arrusRemapV2(
	.param .u64 .ptr .align 1 arrusRemapV2_param_0,
	.param .u64 .ptr .align 1 arrusRemapV2_param_1,
	.param .u64 .ptr .align 1 arrusRemapV2_param_2,
	.param .u64 .ptr .align 1 arrusRemapV2_param_3,
	.param .u64 .ptr .align 1 arrusRemapV2_param_4,
	.param .u64 .ptr .align 1 arrusRemapV2_param_5,
	.param .u64 .ptr .align 1 arrusRemapV2_param_6,
	.param .u32 arrusRemapV2_param_7,
	.param .u32 arrusRemapV2_param_8,
	.param .u32 arrusRemapV2_param_9,
	.param .u32 arrusRemapV2_param_10,
	.param .u32 arrusRemapV2_param_11
)
{
	.reg .pred 	%p<16>;
	.reg .b16 	%rs<31>;
	.reg .b32 	%r<133>;
	.reg .b64 	%rd<140>;

	ld.param.u64 	%rd11, [arrusRemapV2_param_0];
	ld.param.u64 	%rd12, [arrusRemapV2_param_1];
	ld.param.u64 	%rd6, [arrusRemapV2_param_2];
	ld.param.u64 	%rd7, [arrusRemapV2_param_3];
	ld.param.u64 	%rd8, [arrusRemapV2_param_4];
	ld.param.u64 	%rd9, [arrusRemapV2_param_5];
	ld.param.u64 	%rd10, [arrusRemapV2_param_6];
	ld.param.u32 	%r37, [arrusRemapV2_param_7];
	ld.param.u32 	%r33, [arrusRemapV2_param_8];
	ld.param.u32 	%r38, [arrusRemapV2_param_9];
	ld.param.u32 	%r35, [arrusRemapV2_param_10];
	ld.param.u32 	%r36, [arrusRemapV2_param_11];
	cvta.to.global.u64 	%rd1, %rd11;
	cvta.to.global.u64 	%rd2, %rd12;
	mov.u32 	%r39, %ctaid.x;
	shl.b32 	%r40, %r39, 5;
	mov.u32 	%r41, %tid.x;
	add.s32 	%r1, %r40, %r41;
	mov.u32 	%r42, %ctaid.y;
	shl.b32 	%r43, %r42, 5;
	mov.u32 	%r44, %tid.y;
	add.s32 	%r45, %r43, %r44;
	mov.u32 	%r46, %ctaid.z;
	div.u32 	%r3, %r46, %r33;
	mul.lo.s32 	%r47, %r3, %r33;
	sub.s32 	%r4, %r46, %r47;
	setp.ge.u32 	%p1, %r1, %r35;
	setp.ge.u32 	%p2, %r45, %r38;
	or.pred  	%p3, %p1, %p2;
	setp.ge.u32 	%p4, %r3, %r37;
	or.pred  	%p5, %p3, %p4;
	@%p5 bra 	$L__BB1_15;
	cvta.to.global.u64 	%rd13, %rd7;
	mad.lo.s32 	%r5, %r4, %r35, %r1;
	cvt.u64.u32 	%rd14, %r5;
	add.s64 	%rd15, %rd13, %rd14;
	ld.global.s8 	%rs1, [%rd15];
	setp.lt.s16 	%p6, %rs1, 0;
	@%p6 bra 	$L__BB1_15;
	cvta.to.global.u64 	%rd17, %rd6;
	mul.wide.u32 	%rd18, %r5, 2;
	add.s64 	%rd3, %rd17, %rd18;
	cvta.to.global.u64 	%rd19, %rd8;
	add.s64 	%rd20, %rd19, %rd14;
	ld.global.u8 	%r48, [%rd20];
	cvta.to.global.u64 	%rd21, %rd9;
	mul.wide.u32 	%rd22, %r48, 4;
	add.s64 	%rd4, %rd21, %rd22;
	cvta.to.global.u64 	%rd23, %rd10;
	add.s64 	%rd5, %rd23, %rd22;
	setp.eq.s32 	%p7, %r36, 0;
	@%p7 bra 	$L__BB1_15;
	ld.global.u32 	%r50, [%rd5];
	ld.global.u32 	%r51, [%rd4];
	ld.global.s16 	%r52, [%rd3];
	add.s32 	%r53, %r51, %r52;
	mad.lo.s32 	%r54, %r50, %r3, %r53;
	mad.lo.s32 	%r55, %r54, %r38, %r45;
	mul.lo.s32 	%r56, %r36, %r55;
	shl.b32 	%r57, %r56, 5;
	cvt.s32.s16 	%r58, %rs1;
	add.s32 	%r6, %r57, %r58;
	mad.lo.s32 	%r59, %r3, %r33, %r4;
	mad.lo.s32 	%r60, %r59, %r35, %r1;
	mul.lo.s32 	%r61, %r36, %r38;
	mul.lo.s32 	%r62, %r61, %r60;
	mad.lo.s32 	%r7, %r36, %r45, %r62;
	and.b32  	%r8, %r36, 15;
	setp.lt.u32 	%p8, %r36, 16;
	mov.b32 	%r128, 0;
	@%p8 bra 	$L__BB1_6;
	and.b32  	%r128, %r36, -16;
	neg.s32 	%r125, %r128;
	add.s32 	%r124, %r7, 7;
	mov.b32 	%r126, 0;
$L__BB1_5:
	.pragma "nounroll";
	shl.b32 	%r64, %r126, 5;
	add.s32 	%r65, %r64, %r6;
	add.s32 	%r66, %r124, -7;
	mul.wide.u32 	%rd24, %r65, 2;
	add.s64 	%rd25, %rd2, %rd24;
	ld.global.u16 	%rs2, [%rd25];
	mul.wide.u32 	%rd26, %r66, 2;
	add.s64 	%rd27, %rd1, %rd26;
	st.global.u16 	[%rd27], %rs2;
	add.s32 	%r67, %r65, 32;
	add.s32 	%r68, %r124, -6;
	mul.wide.u32 	%rd28, %r67, 2;
	add.s64 	%rd29, %rd2, %rd28;
	ld.global.u16 	%rs3, [%rd29];
	mul.wide.u32 	%rd30, %r68, 2;
	add.s64 	%rd31, %rd1, %rd30;
	st.global.u16 	[%rd31], %rs3;
	add.s32 	%r69, %r65, 64;
	add.s32 	%r70, %r124, -5;
	mul.wide.u32 	%rd32, %r69, 2;
	add.s64 	%rd33, %rd2, %rd32;
	ld.global.u16 	%rs4, [%rd33];
	mul.wide.u32 	%rd34, %r70, 2;
	add.s64 	%rd35, %rd1, %rd34;
	st.global.u16 	[%rd35], %rs4;
	add.s32 	%r71, %r65, 96;
	add.s32 	%r72, %r124, -4;
	mul.wide.u32 	%rd36, %r71, 2;
	add.s64 	%rd37, %rd2, %rd36;
	ld.global.u16 	%rs5, [%rd37];
	mul.wide.u32 	%rd38, %r72, 2;
	add.s64 	%rd39, %rd1, %rd38;
	st.global.u16 	[%rd39], %rs5;
	add.s32 	%r73, %r65, 128;
	add.s32 	%r74, %r124, -3;
	mul.wide.u32 	%rd40, %r73, 2;
	add.s64 	%rd41, %rd2, %rd40;
	ld.global.u16 	%rs6, [%rd41];
	mul.wide.u32 	%rd42, %r74, 2;
	add.s64 	%rd43, %rd1, %rd42;
	st.global.u16 	[%rd43], %rs6;
	add.s32 	%r75, %r65, 160;
	add.s32 	%r76, %r124, -2;
	mul.wide.u32 	%rd44, %r75, 2;
	add.s64 	%rd45, %rd2, %rd44;
	ld.global.u16 	%rs7, [%rd45];
	mul.wide.u32 	%rd46, %r76, 2;
	add.s64 	%rd47, %rd1, %rd46;
	st.global.u16 	[%rd47], %rs7;
	add.s32 	%r77, %r65, 192;
	add.s32 	%r78, %r124, -1;
	mul.wide.u32 	%rd48, %r77, 2;
	add.s64 	%rd49, %rd2, %rd48;
	ld.global.u16 	%rs8, [%rd49];
	mul.wide.u32 	%rd50, %r78, 2;
	add.s64 	%rd51, %rd1, %rd50;
	st.global.u16 	[%rd51], %rs8;
	add.s32 	%r79, %r65, 224;
	add.s32 	%r80, %r124, 8;
	mul.wide.u32 	%rd52, %r79, 2;
	add.s64 	%rd53, %rd2, %rd52;
	ld.global.u16 	%rs9, [%rd53];
	mul.wide.u32 	%rd54, %r124, 2;
	add.s64 	%rd55, %rd1, %rd54;
	st.global.u16 	[%rd55], %rs9;
	add.s32 	%r81, %r65, 256;
	add.s32 	%r82, %r124, 1;
	mul.wide.u32 	%rd56, %r81, 2;
	add.s64 	%rd57, %rd2, %rd56;
	ld.global.u16 	%rs10, [%rd57];
	mul.wide.u32 	%rd58, %r82, 2;
	add.s64 	%rd59, %rd1, %rd58;
	st.global.u16 	[%rd59], %rs10;
	add.s32 	%r83, %r65, 288;
	add.s32 	%r84, %r124, 2;
	mul.wide.u32 	%rd60, %r83, 2;
	add.s64 	%rd61, %rd2, %rd60;
	ld.global.u16 	%rs11, [%rd61];
	mul.wide.u32 	%rd62, %r84, 2;
	add.s64 	%rd63, %rd1, %rd62;
	st.global.u16 	[%rd63], %rs11;
	add.s32 	%r85, %r65, 320;
	add.s32 	%r86, %r124, 3;
	mul.wide.u32 	%rd64, %r85, 2;
	add.s64 	%rd65, %rd2, %rd64;
	ld.global.u16 	%rs12, [%rd65];
	mul.wide.u32 	%rd66, %r86, 2;
	add.s64 	%rd67, %rd1, %rd66;
	st.global.u16 	[%rd67], %rs12;
	add.s32 	%r87, %r65, 352;
	add.s32 	%r88, %r124, 4;
	mul.wide.u32 	%rd68, %r87, 2;
	add.s64 	%rd69, %rd2, %rd68;
	ld.global.u16 	%rs13, [%rd69];
	mul.wide.u32 	%rd70, %r88, 2;
	add.s64 	%rd71, %rd1, %rd70;
	st.global.u16 	[%rd71], %rs13;
	add.s32 	%r89, %r65, 384;
	add.s32 	%r90, %r124, 5;
	mul.wide.u32 	%rd72, %r89, 2;
	add.s64 	%rd73, %rd2, %rd72;
	ld.global.u16 	%rs14, [%rd73];
	mul.wide.u32 	%rd74, %r90, 2;
	add.s64 	%rd75, %rd1, %rd74;
	st.global.u16 	[%rd75], %rs14;
	add.s32 	%r91, %r65, 416;
	add.s32 	%r92, %r124, 6;
	mul.wide.u32 	%rd76, %r91, 2;
	add.s64 	%rd77, %rd2, %rd76;
	ld.global.u16 	%rs15, [%rd77];
	mul.wide.u32 	%rd78, %r92, 2;
	add.s64 	%rd79, %rd1, %rd78;
	st.global.u16 	[%rd79], %rs15;
	add.s32 	%r93, %r65, 448;
	add.s32 	%r94, %r124, 7;
	mul.wide.u32 	%rd80, %r93, 2;
	add.s64 	%rd81, %rd2, %rd80;
	ld.global.u16 	%rs16, [%rd81];
	mul.wide.u32 	%rd82, %r94, 2;
	add.s64 	%rd83, %rd1, %rd82;
	st.global.u16 	[%rd83], %rs16;
	add.s32 	%r95, %r65, 480;
	mul.wide.u32 	%rd84, %r95, 2;
	add.s64 	%rd85, %rd2, %rd84;
	ld.global.u16 	%rs17, [%rd85];
	mul.wide.u32 	%rd86, %r80, 2;
	add.s64 	%rd87, %rd1, %rd86;
	st.global.u16 	[%rd87], %rs17;
	add.s32 	%r126, %r126, 16;
	add.s32 	%r125, %r125, 16;
	add.s32 	%r124, %r124, 16;
	setp.ne.s32 	%p9, %r125, 0;
	@%p9 bra 	$L__BB1_5;
$L__BB1_6:
	setp.eq.s32 	%p10, %r8, 0;
	@%p10 bra 	$L__BB1_15;
	and.b32  	%r19, %r36, 7;
	setp.lt.u32 	%p11, %r8, 8;
	@%p11 bra 	$L__BB1_9;
	shl.b32 	%r96, %r128, 5;
	add.s32 	%r97, %r96, %r6;
	add.s32 	%r98, %r128, %r7;
	mul.wide.u32 	%rd88, %r97, 2;
	add.s64 	%rd89, %rd2, %rd88;
	ld.global.u16 	%rs18, [%rd89];
	mul.wide.u32 	%rd90, %r98, 2;
	add.s64 	%rd91, %rd1, %rd90;
	st.global.u16 	[%rd91], %rs18;
	add.s32 	%r99, %r97, 32;
	add.s32 	%r100, %r98, 1;
	mul.wide.u32 	%rd92, %r99, 2;
	add.s64 	%rd93, %rd2, %rd92;
	ld.global.u16 	%rs19, [%rd93];
	mul.wide.u32 	%rd94, %r100, 2;
	add.s64 	%rd95, %rd1, %rd94;
	st.global.u16 	[%rd95], %rs19;
	add.s32 	%r101, %r97, 64;
	add.s32 	%r102, %r98, 2;
	mul.wide.u32 	%rd96, %r101, 2;
	add.s64 	%rd97, %rd2, %rd96;
	ld.global.u16 	%rs20, [%rd97];
	mul.wide.u32 	%rd98, %r102, 2;
	add.s64 	%rd99, %rd1, %rd98;
	st.global.u16 	[%rd99], %rs20;
	add.s32 	%r103, %r97, 96;
	add.s32 	%r104, %r98, 3;
	mul.wide.u32 	%rd100, %r103, 2;
	add.s64 	%rd101, %rd2, %rd100;
	ld.global.u16 	%rs21, [%rd101];
	mul.wide.u32 	%rd102, %r104, 2;
	add.s64 	%rd103, %rd1, %rd102;
	st.global.u16 	[%rd103], %rs21;
	add.s32 	%r105, %r97, 128;
	add.s32 	%r106, %r98, 4;
	mul.wide.u32 	%rd104, %r105, 2;
	add.s64 	%rd105, %rd2, %rd104;
	ld.global.u16 	%rs22, [%rd105];
	mul.wide.u32 	%rd106, %r106, 2;
	add.s64 	%rd107, %rd1, %rd106;
	st.global.u16 	[%rd107], %rs22;
	add.s32 	%r107, %r97, 160;
	add.s32 	%r108, %r98, 5;
	mul.wide.u32 	%rd108, %r107, 2;
	add.s64 	%rd109, %rd2, %rd108;
	ld.global.u16 	%rs23, [%rd109];
	mul.wide.u32 	%rd110, %r108, 2;
	add.s64 	%rd111, %rd1, %rd110;
	st.global.u16 	[%rd111], %rs23;
	add.s32 	%r109, %r97, 192;
	add.s32 	%r110, %r98, 6;
	mul.wide.u32 	%rd112, %r109, 2;
	add.s64 	%rd113, %rd2, %rd112;
	ld.global.u16 	%rs24, [%rd113];
	mul.wide.u32 	%rd114, %r110, 2;
	add.s64 	%rd115, %rd1, %rd114;
	st.global.u16 	[%rd115], %rs24;
	add.s32 	%r111, %r97, 224;
	add.s32 	%r112, %r98, 7;
	mul.wide.u32 	%rd116, %r111, 2;
	add.s64 	%rd117, %rd2, %rd116;
	ld.global.u16 	%rs25, [%rd117];
	mul.wide.u32 	%rd118, %r112, 2;
	add.s64 	%rd119, %rd1, %rd118;
	st.global.u16 	[%rd119], %rs25;
	add.s32 	%r128, %r128, 8;
$L__BB1_9:
	setp.eq.s32 	%p12, %r19, 0;
	@%p12 bra 	$L__BB1_15;
	and.b32  	%r22, %r36, 3;
	setp.lt.u32 	%p13, %r19, 4;
	@%p13 bra 	$L__BB1_12;
	shl.b32 	%r113, %r128, 5;
	add.s32 	%r114, %r113, %r6;
	add.s32 	%r115, %r128, %r7;
	mul.wide.u32 	%rd120, %r114, 2;
	add.s64 	%rd121, %rd2, %rd120;
	ld.global.u16 	%rs26, [%rd121];
	mul.wide.u32 	%rd122, %r115, 2;
	add.s64 	%rd123, %rd1, %rd122;
	st.global.u16 	[%rd123], %rs26;
	add.s32 	%r116, %r114, 32;
	add.s32 	%r117, %r115, 1;
	mul.wide.u32 	%rd124, %r116, 2;
	add.s64 	%rd125, %rd2, %rd124;
	ld.global.u16 	%rs27, [%rd125];
	mul.wide.u32 	%rd126, %r117, 2;
	add.s64 	%rd127, %rd1, %rd126;
	st.global.u16 	[%rd127], %rs27;
	add.s32 	%r118, %r114, 64;
	add.s32 	%r119, %r115, 2;
	mul.wide.u32 	%rd128, %r118, 2;
	add.s64 	%rd129, %rd2, %rd128;
	ld.global.u16 	%rs28, [%rd129];
	mul.wide.u32 	%rd130, %r119, 2;
	add.s64 	%rd131, %rd1, %rd130;
	st.global.u16 	[%rd131], %rs28;
	add.s32 	%r120, %r114, 96;
	add.s32 	%r121, %r115, 3;
	mul.wide.u32 	%rd132, %r120, 2;
	add.s64 	%rd133, %rd2, %rd132;
	ld.global.u16 	%rs29, [%rd133];
	mul.wide.u32 	%rd134, %r121, 2;
	add.s64 	%rd135, %rd1, %rd134;
	st.global.u16 	[%rd135], %rs29;
	add.s32 	%r128, %r128, 4;
$L__BB1_12:
	setp.eq.s32 	%p14, %r22, 0;
	@%p14 bra 	$L__BB1_15;
	add.s32 	%r131, %r128, %r7;
	neg.s32 	%r130, %r22;
$L__BB1_14:
	.pragma "nounroll";
	shl.b32 	%r122, %r128, 5;
	add.s32 	%r123, %r122, %r6;
	mul.wide.u32 	%rd136, %r123, 2;
	add.s64 	%rd137, %rd2, %rd136;
	ld.global.u16 	%rs30, [%rd137];
	mul.wide.u32 	%rd138, %r131, 2;
	add.s64 	%rd139, %rd1, %rd138;
	st.global.u16 	[%rd139], %rs30;
	add.s32 	%r128, %r128, 1;
	add.s32 	%r131, %r131, 1;
	add.s32 	%r130, %r130, 1;
	setp.ne.s32 	%p15, %r130, 0;
	@%p15 bra 	$L__BB1_14;
$L__BB1_15:
	ret;

}


// ===== COMPILED SASS (sm_100) =====

	.target	sm_100

	.elftype	@"ET_EXEC"


//--------------------- .note.nv.tkinfo           --------------------------
	.section	.note.nv.tkinfo,"",@"SHT_NOTE"
	.sectionflags	@"SHF_NOTE_NV_TKINFO"
	.tkinfo
        /*0018*/ 	.word	0x00000002
        /*0030*/ 	.string	""
        /*0030*/ 	.string	"ptxas"
        /*0030*/ 	.string	"Cuda compilation tools, release 13.0, V13.0.88"
        /*0030*/ 	.string	"Build cuda_13.0.r13.0/compiler.36424714_0"
        /*0030*/ 	.string	"-arch sm_100 -m 64 "



//--------------------- .note.nv.cuinfo           --------------------------
	.section	.note.nv.cuinfo,"",@"SHT_NOTE"
	.sectionflags	@"SHF_NOTE_NV_CUINFO"
        /*0018*/ 	.short	0x0002
        /*001a*/ 	.short	0x0064
        /*001c*/ 	.short	0x0082
	.zero		2


//--------------------- .nv.info                  --------------------------
	.section	.nv.info,"",@"SHT_CUDA_INFO"
	.align	4


	//----- nvinfo : EIATTR_REGCOUNT
	.align		4
        /*0000*/ 	.byte	0x04, 0x2f
        /*0002*/ 	.short	(.L_1 - .L_0)
	.align		4
.L_0:
        /*0004*/ 	.word	index@(arrusRemap)
        /*0008*/ 	.word	0x00000016


	//----- nvinfo : EIATTR_FRAME_SIZE
	.align		4
.L_1:
        /*000c*/ 	.byte	0x04, 0x11
        /*000e*/ 	.short	(.L_3 - .L_2)
	.align		4
.L_2:
        /*0010*/ 	.word	index@(arrusRemap)
        /*0014*/ 	.word	0x00000000


	//----- nvinfo : EIATTR_REGCOUNT
	.align		4
.L_3:
        /*0018*/ 	.byte	0x04, 0x2f
        /*001a*/ 	.short	(.L_5 - .L_4)
	.align		4
.L_4:
        /*001c*/ 	.word	index@(arrusRemapV2)
        /*0020*/ 	.word	0x00000020


	//----- nvinfo : EIATTR_FRAME_SIZE
	.align		4
.L_5:
        /*0024*/ 	.byte	0x04, 0x11
        /*0026*/ 	.short	(.L_7 - .L_6)
	.align		4
.L_6:
        /*0028*/ 	.word	index@(arrusRemapV2)
        /*002c*/ 	.word	0x00000000


	//----- nvinfo : EIATTR_MIN_STACK_SIZE
	.align		4
.L_7:
        /*0030*/ 	.byte	0x04, 0x12
        /*0032*/ 	.short	(.L_9 - .L_8)
	.align		4
.L_8:
        /*0034*/ 	.word	index@(arrusRemapV2)
        /*0038*/ 	.word	0x00000000


	//----- nvinfo : EIATTR_MIN_STACK_SIZE
	.align		4
.L_9:
        /*003c*/ 	.byte	0x04, 0x12
        /*003e*/ 	.short	(.L_11 - .L_10)
	.align		4
.L_10:
        /*0040*/ 	.word	index@(arrusRemap)
        /*0044*/ 	.word	0x00000000
.L_11:


//--------------------- .nv.compat                --------------------------
	.section	.nv.compat,"",@"SHT_CUDA_COMPAT_INFO"
	.align	4
        /*0000*/ 	.byte	0x02, 0x09, 0x00, 0x00, 0x02, 0x02, 0x01, 0x00, 0x02, 0x05, 0x05, 0x00, 0x03, 0x07, 0x01, 0x01
        /*0010*/ 	.byte	0x02, 0x03, 0x00, 0x00, 0x02, 0x06, 0x01, 0x00, 0x04, 0x0b, 0x08, 0x00, 0x09, 0x00, 0x00, 0x00
        /*0020*/ 	.byte	0x00, 0x00, 0x00, 0x00


//--------------------- .nv.info.arrusRemapV2     --------------------------
	.section	.nv.info.arrusRemapV2,"",@"SHT_CUDA_INFO"
	.sectionflags	@""
	.align	4


	//----- nvinfo : EIATTR_CUDA_API_VERSION
	.align		4
        /*0000*/ 	.byte	0x04, 0x37
        /*0002*/ 	.short	(.L_13 - .L_12)
.L_12:
        /*0004*/ 	.word	0x00000082


	//----- nvinfo : EIATTR_KPARAM_INFO
	.align		4
.L_13:
        /*0008*/ 	.byte	0x04, 0x17
        /*000a*/ 	.short	(.L_15 - .L_14)
.L_14:
        /*000c*/ 	.word	0x00000000
        /*0010*/ 	.short	0x000b
        /*0012*/ 	.short	0x0048
        /*0014*/ 	.byte	0x00, 0xf0, 0x11, 0x00


	//----- nvinfo : EIATTR_KPARAM_INFO
	.align		4
.L_15:
        /*0018*/ 	.byte	0x04, 0x17
        /*001a*/ 	.short	(.L_17 - .L_16)
.L_16:
        /*001c*/ 	.word	0x00000000
        /*0020*/ 	.short	0x000a
        /*0022*/ 	.short	0x0044
        /*0024*/ 	.byte	0x00, 0xf0, 0x11, 0x00


	//----- nvinfo : EIATTR_KPARAM_INFO
	.align		4
.L_17:
        /*0028*/ 	.byte	0x04, 0x17
        /*002a*/ 	.short	(.L_19 - .L_18)
.L_18:
        /*002c*/ 	.word	0x00000000
        /*0030*/ 	.short	0x0009
        /*0032*/ 	.short	0x0040
        /*0034*/ 	.byte	0x00, 0xf0, 0x11, 0x00


	//----- nvinfo : EIATTR_KPARAM_INFO
	.align		4
.L_19:
        /*0038*/ 	.byte	0x04, 0x17
        /*003a*/ 	.short	(.L_21 - .L_20)
.L_20:
        /*003c*/ 	.word	0x00000000
        /*0040*/ 	.short	0x0008
        /*0042*/ 	.short	0x003c
        /*0044*/ 	.byte	0x00, 0xf0, 0x11, 0x00


	//----- nvinfo : EIATTR_KPARAM_INFO
	.align		4
.L_21:
        /*0048*/ 	.byte	0x04, 0x17
        /*004a*/ 	.short	(.L_23 - .L_22)
.L_22:
        /*004c*/ 	.word	0x00000000
        /*0050*/ 	.short	0x0007
        /*0052*/ 	.short	0x0038
        /*0054*/ 	.byte	0x00, 0xf0, 0x11, 0x00


	//----- nvinfo : EIATTR_KPARAM_INFO
	.align		4
.L_23:
        /*0058*/ 	.byte	0x04, 0x17
        /*005a*/ 	.short	(.L_25 - .L_24)
.L_24:
        /*005c*/ 	.word	0x00000000
        /*0060*/ 	.short	0x0006
        /*0062*/ 	.short	0x0030
        /*0064*/ 	.byte	0x00, 0xf5, 0x21, 0x00


	//----- nvinfo : EIATTR_KPARAM_INFO
	.align		4
.L_25:
        /*0068*/ 	.byte	0x04, 0x17
        /*006a*/ 	.short	(.L_27 - .L_26)
.L_26:
        /*006c*/ 	.word	0x00000000
        /*0070*/ 	.short	0x0005
        /*0072*/ 	.short	0x0028
        /*0074*/ 	.byte	0x00, 0xf5, 0x21, 0x00


	//----- nvinfo : EIATTR_KPARAM_INFO
	.align		4
.L_27:
        /*0078*/ 	.byte	0x04, 0x17
        /*007a*/ 	.short	(.L_29 - .L_28)
.L_28:
        /*007c*/ 	.word	0x00000000
        /*0080*/ 	.short	0x0004
        /*0082*/ 	.short	0x0020
        /*0084*/ 	.byte	0x00, 0xf5, 0x21, 0x00


	//----- nvinfo : EIATTR_KPARAM_INFO
	.align		4
.L_29:
        /*0088*/ 	.byte	0x04, 0x17
        /*008a*/ 	.short	(.L_31 - .L_30)
.L_30:
        /*008c*/ 	.word	0x00000000
        /*0090*/ 	.short	0x0003
        /*0092*/ 	.short	0x0018
        /*0094*/ 	.byte	0x00, 0xf5, 0x21, 0x00


	//----- nvinfo : EIATTR_KPARAM_INFO
	.align		4
.L_31:
        /*0098*/ 	.byte	0x04, 0x17
        /*009a*/ 	.short	(.L_33 - .L_32)
.L_32:
        /*009c*/ 	.word	0x00000000
        /*00a0*/ 	.short	0x0002
        /*00a2*/ 	.short	0x0010
        /*00a4*/ 	.byte	0x00, 0xf5, 0x21, 0x00


	//----- nvinfo : EIATTR_KPARAM_INFO
	.align		4
.L_33:
        /*00a8*/ 	.byte	0x04, 0x17
        /*00aa*/ 	.short	(.L_35 - .L_34)
.L_34:
        /*00ac*/ 	.word	0x00000000
        /*00b0*/ 	.short	0x0001
        /*00b2*/ 	.short	0x0008
        /*00b4*/ 	.byte	0x00, 0xf5, 0x21, 0x00


	//----- nvinfo : EIATTR_KPARAM_INFO
	.align		4
.L_35:
        /*00b8*/ 	.byte	0x04, 0x17
        /*00ba*/ 	.short	(.L_37 - .L_36)
.L_36:
        /*00bc*/ 	.word	0x00000000
        /*00c0*/ 	.short	0x0000
        /*00c2*/ 	.short	0x0000
        /*00c4*/ 	.byte	0x00, 0xf5, 0x21, 0x00


	//----- nvinfo : EIATTR_SPARSE_MMA_MASK
	.align		4
.L_37:
        /*00c8*/ 	.byte	0x03, 0x50
        /*00ca*/ 	.short	0x0000


	//----- nvinfo : EIATTR_MAXREG_COUNT
	.align		4
        /*00cc*/ 	.byte	0x03, 0x1b
        /*00ce*/ 	.short	0x00ff


	//----- nvinfo : EIATTR_MERCURY_ISA_VERSION
	.align		4
        /*00d0*/ 	.byte	0x03, 0x5f
        /*00d2*/ 	.short	0x0101


	//----- nvinfo : EIATTR_VRC_CTA_INIT_COUNT
	.align		4
        /*00d4*/ 	.byte	0x02, 0x4a
	.zero		1
	.zero		1


	//----- nvinfo : EIATTR_EXIT_INSTR_OFFSETS
	.align		4
        /*00d8*/ 	.byte	0x04, 0x1c
        /*00da*/ 	.short	(.L_39 - .L_38)


	//   ....[0]....
.L_38:
        /*00dc*/ 	.word	0x00000210


	//   ....[1]....
        /*00e0*/ 	.word	0x00000290


	//   ....[2]....
        /*00e4*/ 	.word	0x00000360


	//   ....[3]....
        /*00e8*/ 	.word	0x00000b40


	//   ....[4]....
        /*00ec*/ 	.word	0x00000ec0


	//   ....[5]....
        /*00f0*/ 	.word	0x000010c0


	//   ....[6]....
        /*00f4*/ 	.word	0x000011b0


	//----- nvinfo : EIATTR_CBANK_PARAM_SIZE
	.align		4
.L_39:
        /*00f8*/ 	.byte	0x03, 0x19
        /*00fa*/ 	.short	0x004c


	//----- nvinfo : EIATTR_PARAM_CBANK
	.align		4
        /*00fc*/ 	.byte	0x04, 0x0a
        /*00fe*/ 	.short	(.L_41 - .L_40)
	.align		4
.L_40:
        /*0100*/ 	.word	index@(.nv.constant0.arrusRemapV2)
        /*0104*/ 	.short	0x0380
        /*0106*/ 	.short	0x004c


	//----- nvinfo : EIATTR_SW_WAR
	.align		4
.L_41:
        /*0108*/ 	.byte	0x04, 0x36
        /*010a*/ 	.short	(.L_43 - .L_42)
.L_42:
        /*010c*/ 	.word	0x00000008
.L_43:


//--------------------- .nv.info.arrusRemap       --------------------------
	.section	.nv.info.arrusRemap,"",@"SHT_CUDA_INFO"
	.sectionflags	@""
	.align	4


	//----- nvinfo : EIATTR_CUDA_API_VERSION
	.align		4
        /*0000*/ 	.byte	0x04, 0x37
        /*0002*/ 	.short	(.L_45 - .L_44)
.L_44:
        /*0004*/ 	.word	0x00000082


	//----- nvinfo : EIATTR_KPARAM_INFO
	.align		4
.L_45:
        /*0008*/ 	.byte	0x04, 0x17
        /*000a*/ 	.short	(.L_47 - .L_46)
.L_46:
        /*000c*/ 	.word	0x00000000
        /*0010*/ 	.short	0x000a
        /*0012*/ 	.short	0x0044
        /*0014*/ 	.byte	0x00, 0xf0, 0x11, 0x00


	//----- nvinfo : EIATTR_KPARAM_INFO
	.align		4
.L_47:
        /*0018*/ 	.byte	0x04, 0x17
        /*001a*/ 	.short	(.L_49 - .L_48)
.L_48:
        /*001c*/ 	.word	0x00000000
        /*0020*/ 	.short	0x0009
        /*0022*/ 	.short	0x0040
        /*0024*/ 	.byte	0x00, 0xf0, 0x11, 0x00


	//----- nvinfo : EIATTR_KPARAM_INFO
	.align		4
.L_49:
        /*0028*/ 	.byte	0x04, 0x17
        /*002a*/ 	.short	(.L_51 - .L_50)
.L_50:
        /*002c*/ 	.word	0x00000000
        /*0030*/ 	.short	0x0008
        /*0032*/ 	.short	0x003c
        /*0034*/ 	.byte	0x00, 0xf0, 0x11, 0x00


	//----- nvinfo : EIATTR_KPARAM_INFO
	.align		4
.L_51:
        /*0038*/ 	.byte	0x04, 0x17
        /*003a*/ 	.short	(.L_53 - .L_52)
.L_52:
        /*003c*/ 	.word	0x00000000
        /*0040*/ 	.short	0x0007
        /*0042*/ 	.short	0x0038
        /*0044*/ 	.byte	0x00, 0xf0, 0x11, 0x00


	//----- nvinfo : EIATTR_KPARAM_INFO
	.align		4
.L_53:
        /*0048*/ 	.byte	0x04, 0x17
        /*004a*/ 	.short	(.L_55 - .L_54)
.L_54:
        /*004c*/ 	.word	0x00000000
        /*0050*/ 	.short	0x0006
        /*0052*/ 	.short	0x0030
        /*0054*/ 	.byte	0x00, 0xf5, 0x21, 0x00


	//----- nvinfo : EIATTR_KPARAM_INFO
	.align		4
.L_55:
        /*0058*/ 	.byte	0x04, 0x17
        /*005a*/ 	.short	(.L_57 - .L_56)
.L_56:
        /*005c*/ 	.word	0x00000000
        /*0060*/ 	.short	0x0005
        /*0062*/ 	.short	0x0028
        /*0064*/ 	.byte	0x00, 0xf5, 0x21, 0x00


	//----- nvinfo : EIATTR_KPARAM_INFO
	.align		4
.L_57:
        /*0068*/ 	.byte	0x04, 0x17
        /*006a*/ 	.short	(.L_59 - .L_58)
.L_58:
        /*006c*/ 	.word	0x00000000
        /*0070*/ 	.short	0x0004
        /*0072*/ 	.short	0x0020
        /*0074*/ 	.byte	0x00, 0xf5, 0x21, 0x00


	//----- nvinfo : EIATTR_KPARAM_INFO
	.align		4
.L_59:
        /*0078*/ 	.byte	0x04, 0x17
        /*007a*/ 	.short	(.L_61 - .L_60)
.L_60:
        /*007c*/ 	.word	0x00000000
        /*0080*/ 	.short	0x0003
        /*0082*/ 	.short	0x0018
        /*0084*/ 	.byte	0x00, 0xf5, 0x21, 0x00


	//----- nvinfo : EIATTR_KPARAM_INFO
	.align		4
.L_61:
        /*0088*/ 	.byte	0x04, 0x17
        /*008a*/ 	.short	(.L_63 - .L_62)
.L_62:
        /*008c*/ 	.word	0x00000000
        /*0090*/ 	.short	0x0002
        /*0092*/ 	.short	0x0010
        /*0094*/ 	.byte	0x00, 0xf5, 0x21, 0x00


	//----- nvinfo : EIATTR_KPARAM_INFO
	.align		4
.L_63:
        /*0098*/ 	.byte	0x04, 0x17
        /*009a*/ 	.short	(.L_65 - .L_64)
.L_64:
        /*009c*/ 	.word	0x00000000
        /*00a0*/ 	.short	0x0001
        /*00a2*/ 	.short	0x0008
        /*00a4*/ 	.byte	0x00, 0xf5, 0x21, 0x00


	//----- nvinfo : EIATTR_KPARAM_INFO
	.align		4
.L_65:
        /*00a8*/ 	.byte	0x04, 0x17
        /*00aa*/ 	.short	(.L_67 - .L_66)
.L_66:
        /*00ac*/ 	.word	0x00000000
        /*00b0*/ 	.short	0x0000
        /*00b2*/ 	.short	0x0000
        /*00b4*/ 	.byte	0x00, 0xf5, 0x21, 0x00


	//----- nvinfo : EIATTR_SPARSE_MMA_MASK
	.align		4
.L_67:
        /*00b8*/ 	.byte	0x03, 0x50
        /*00ba*/ 	.short	0x0000


	//----- nvinfo : EIATTR_MAXREG_COUNT
	.align		4
        /*00bc*/ 	.byte	0x03, 0x1b
        /*00be*/ 	.short	0x00ff


	//----- nvinfo : EIATTR_MERCURY_ISA_VERSION
	.align		4
        /*00c0*/ 	.byte	0x03, 0x5f
        /*00c2*/ 	.short	0x0101


	//----- nvinfo : EIATTR_VRC_CTA_INIT_COUNT
	.align		4
        /*00c4*/ 	.byte	0x02, 0x4a
	.zero		1
	.zero		1


	//----- nvinfo : EIATTR_EXIT_INSTR_OFFSETS
	.align		4
        /*00c8*/ 	.byte	0x04, 0x1c
        /*00ca*/ 	.short	(.L_69 - .L_68)


	//   ....[0]....
.L_68:
        /*00cc*/ 	.word	0x00000210


	//   ....[1]....
        /*00d0*/ 	.word	0x00000290


	//   ....[2]....
        /*00d4*/ 	.word	0x00000460


	//----- nvinfo : EIATTR_CBANK_PARAM_SIZE
	.align		4
.L_69:
        /*00d8*/ 	.byte	0x03, 0x19
        /*00da*/ 	.short	0x0048


	//----- nvinfo : EIATTR_PARAM_CBANK
	.align		4
        /*00dc*/ 	.byte	0x04, 0x0a
        /*00de*/ 	.short	(.L_71 - .L_70)
	.align		4
.L_70:
        /*00e0*/ 	.word	index@(.nv.constant0.arrusRemap)
        /*00e4*/ 	.short	0x0380
        /*00e6*/ 	.short	0x0048


	//----- nvinfo : EIATTR_SW_WAR
	.align		4
.L_71:
        /*00e8*/ 	.byte	0x04, 0x36
        /*00ea*/ 	.short	(.L_73 - .L_72)
.L_72:
        /*00ec*/ 	.word	0x00000008
.L_73:


//--------------------- .nv.callgraph             --------------------------
	.section	.nv.callgraph,"",@"SHT_CUDA_CALLGRAPH"
	.align	4
	.sectionentsize	8
	.align		4
        /*0000*/ 	.word	0x00000000
	.align		4
        /*0004*/ 	.word	0xffffffff
	.align		4
        /*0008*/ 	.word	0x00000000
	.align		4
        /*000c*/ 	.word	0xfffffffe
	.align		4
        /*0010*/ 	.word	0x00000000
	.align		4
        /*0014*/ 	.word	0xfffffffd
	.align		4
        /*0018*/ 	.word	0x00000000
	.align		4
        /*001c*/ 	.word	0xfffffffc


//--------------------- .text.arrusRemapV2        --------------------------
	.section	.text.arrusRemapV2,"ax",@progbits
	.align	128
        .global         arrusRemapV2
        .type           arrusRemapV2,@function
        .size           arrusRemapV2,(.L_x_7 - arrusRemapV2)
        .other          arrusRemapV2,@"STO_CUDA_ENTRY STV_DEFAULT"
arrusRemapV2:
.text.arrusRemapV2:
[----:B------:R-:W-:Y:S08]  /*0000*/  LDC R1, c[0x0][0x37c] ;  /* 0x0000df00ff017b82 */ /* 0x000ff00000000800 */
[----:B------:R-:W0:Y:S01]  /*0010*/  LDC.64 R2, c[0x0][0x3b8] ;  /* 0x0000ee00ff027b82 */ /* 0x000e220000000a00 */
[----:B------:R-:W1:Y:S01]  /*0020*/  S2R R8, SR_TID.Y ;  /* 0x0000000000087919 */ /* 0x000e620000002200 */
[----:B------:R-:W2:Y:S06]  /*0030*/  LDCU.64 UR6, c[0x0][0x3c0] ;  /* 0x00007800ff0677ac */ /* 0x000eac0008000a00 */
[----:B------:R-:W3:Y:S01]  /*0040*/  S2UR UR4, SR_CTAID.Z ;  /* 0x00000000000479c3 */ /* 0x000ee20000002700 */
[----:B0-----:R-:W0:Y:S01]  /*0050*/  I2F.U32.RP R6, R3 ;  /* 0x0000000300067306 */ /* 0x001e220000209000 */
[----:B------:R-:W-:-:S07]  /*0060*/  ISETP.NE.U32.AND P1, PT, R3, RZ, PT ;  /* 0x000000ff0300720c */ /* 0x000fce0003f25070 */
[----:B0-----:R-:W0:Y:S02]  /*0070*/  MUFU.RCP R6, R6 ;  /* 0x0000000600067308 */ /* 0x001e240000001000 */
[----:B0-----:R-:W-:Y:S02]  /*0080*/  IADD3 R4, PT, PT, R6, 0xffffffe, RZ ;  /* 0x0ffffffe06047810 */ /* 0x001fe40007ffe0ff */
[----:B------:R-:W0:Y:S04]  /*0090*/  S2R R6, SR_TID.X ;  /* 0x0000000000067919 */ /* 0x000e280000002100 */
[----:B------:R4:W5:Y:S02]  /*00a0*/  F2I.FTZ.U32.TRUNC.NTZ R5, R4 ;  /* 0x0000000400057305 */ /* 0x000964000021f000 */
[----:B----4-:R-:W-:Y:S01]  /*00b0*/  HFMA2 R4, -RZ, RZ, 0, 0 ;  /* 0x00000000ff047431 */ /* 0x010fe200000001ff */
[----:B-----5:R-:W-:-:S05]  /*00c0*/  IADD3 R0, PT, PT, RZ, -R5, RZ ;  /* 0x80000005ff007210 */ /* 0x020fca0007ffe0ff */
[----:B------:R-:W-:-:S04]  /*00d0*/  IMAD R7, R0, R3, RZ ;  /* 0x0000000300077224 */ /* 0x000fc800078e02ff */
[----:B------:R-:W-:Y:S02]  /*00e0*/  IMAD.HI.U32 R0, R5, R7, R4 ;  /* 0x0000000705007227 */ /* 0x000fe400078e0004 */
[----:B------:R-:W1:Y:S04]  /*00f0*/  S2R R7, SR_CTAID.Y ;  /* 0x0000000000077919 */ /* 0x000e680000002600 */
[----:B---3--:R-:W-:Y:S01]  /*0100*/  IMAD.HI.U32 R0, R0, UR4, RZ ;  /* 0x0000000400007c27 */ /* 0x008fe2000f8e00ff */
[----:B------:R-:W0:Y:S04]  /*0110*/  S2R R5, SR_CTAID.X ;  /* 0x0000000000057919 */ /* 0x000e280000002500 */
[----:B------:R-:W-:-:S05]  /*0120*/  IADD3 R10, PT, PT, -R0, RZ, RZ ;  /* 0x000000ff000a7210 */ /* 0x000fca0007ffe1ff */
[----:B------:R-:W-:-:S05]  /*0130*/  IMAD R4, R3, R10, UR4 ;  /* 0x0000000403047e24 */ /* 0x000fca000f8e020a */
[----:B------:R-:W-:-:S13]  /*0140*/  ISETP.GE.U32.AND P0, PT, R4, R3, PT ;  /* 0x000000030400720c */ /* 0x000fda0003f06070 */
[-C--:B------:R-:W-:Y:S02]  /*0150*/  @P0 IADD3 R4, PT, PT, R4, -R3.reuse, RZ ;  /* 0x8000000304040210 */ /* 0x080fe40007ffe0ff */
[----:B------:R-:W-:Y:S02]  /*0160*/  @P0 IADD3 R0, PT, PT, R0, 0x1, RZ ;  /* 0x0000000100000810 */ /* 0x000fe40007ffe0ff */
[----:B------:R-:W-:Y:S01]  /*0170*/  ISETP.GE.U32.AND P2, PT, R4, R3, PT ;  /* 0x000000030400720c */ /* 0x000fe20003f46070 */
[----:B0-----:R-:W-:Y:S01]  /*0180*/  IMAD R5, R5, 0x20, R6 ;  /* 0x0000002005057824 */ /* 0x001fe200078e0206 */
[----:B-1----:R-:W-:-:S04]  /*0190*/  LEA R4, R7, R8, 0x5 ;  /* 0x0000000807047211 */ /* 0x002fc800078e28ff */
[----:B--2---:R-:W-:-:S04]  /*01a0*/  ISETP.GE.U32.AND P0, PT, R4, UR6, PT ;  /* 0x0000000604007c0c */ /* 0x004fc8000bf06070 */
[----:B------:R-:W-:-:S03]  /*01b0*/  ISETP.GE.U32.OR P0, PT, R5, UR7, P0 ;  /* 0x0000000705007c0c */ /* 0x000fc60008706470 */
[----:B------:R-:W-:Y:S02]  /*01c0*/  @P2 IADD3 R0, PT, PT, R0, 0x1, RZ ;  /* 0x0000000100002810 */ /* 0x000fe40007ffe0ff */
[----:B------:R-:W-:-:S04]  /*01d0*/  @!P1 LOP3.LUT R0, RZ, R3, RZ, 0x33, !PT ;  /* 0x00000003ff009212 */ /* 0x000fc800078e33ff */
[C---:B------:R-:W-:Y:S02]  /*01e0*/  ISETP.GE.U32.OR P0, PT, R0.reuse, R2, P0 ;  /* 0x000000020000720c */ /* 0x040fe40000706470 */
[----:B------:R-:W-:-:S05]  /*01f0*/  IADD3 R14, PT, PT, -R0, RZ, RZ ;  /* 0x000000ff000e7210 */ /* 0x000fca0007ffe1ff */
[----:B------:R-:W-:-:S06]  /*0200*/  IMAD R14, R3, R14, UR4 ;  /* 0x00000004030e7e24 */ /* 0x000fcc000f8e020e */
[----:B------:R-:W-:Y:S05]  /*0210*/  @P0 EXIT ;  /* 0x000000000000094d */ /* 0x000fea0003800000 */
[----:B------:R-:W0:Y:S01]  /*0220*/  LDCU.64 UR4, c[0x0][0x398] ;  /* 0x00007300ff0477ac */ /* 0x000e220008000a00 */
[----:B------:R-:W-:Y:S01]  /*0230*/  IMAD R15, R14, UR7, R5 ;  /* 0x000000070e0f7c24 */ /* 0x000fe2000f8e0205 */
[----:B------:R-:W1:Y:S04]  /*0240*/  LDCU.64 UR8, c[0x0][0x358] ;  /* 0x00006b00ff0877ac */ /* 0x000e680008000a00 */
[----:B0-----:R-:W-:-:S04]  /*0250*/  IADD3 R6, P0, PT, R15, UR4, RZ ;  /* 0x000000040f067c10 */ /* 0x001fc8000ff1e0ff */
[----:B------:R-:W-:-:S05]  /*0260*/  IADD3.X R7, PT, PT, RZ, UR5, RZ, P0, !PT ;  /* 0x00000005ff077c10 */ /* 0x000fca00087fe4ff */
[----:B-1----:R-:W2:Y:S02]  /*0270*/  LDG.E.S8 R2, desc[UR8][R6.64] ;  /* 0x0000000806027981 */ /* 0x002ea4000c1e1300 */
[----:B--2---:R-:W-:-:S13]  /*0280*/  ISETP.GE.AND P0, PT, R2, RZ, PT ;  /* 0x000000ff0200720c */ /* 0x004fda0003f06270 */
[----:B------:R-:W-:Y:S05]  /*0290*/  @!P0 EXIT ;  /* 0x000000000000894d */ /* 0x000fea0003800000 */
[----:B------:R-:W0:Y:S01]  /*02a0*/  LDCU.64 UR4, c[0x0][0x3a0] ;  /* 0x00007400ff0477ac */ /* 0x000e220008000a00 */
[----:B------:R-:W1:Y:S08]  /*02b0*/  LDC.64 R6, c[0x0][0x390] ;  /* 0x0000e400ff067b82 */ /* 0x000e700000000a00 */
[----:B------:R-:W2:Y:S08]  /*02c0*/  LDC.64 R8, c[0x0][0x3a8] ;  /* 0x0000ea00ff087b82 */ /* 0x000eb00000000a00 */
[----:B------:R-:W3:Y:S01]  /*02d0*/  LDC.64 R10, c[0x0][0x3b0] ;  /* 0x0000ec00ff0a7b82 */ /* 0x000ee20000000a00 */
[----:B0-----:R-:W-:Y:S01]  /*02e0*/  IADD3 R12, P0, PT, R15, UR4, RZ ;  /* 0x000000040f0c7c10 */ /* 0x001fe2000ff1e0ff */
[----:B------:R-:W0:Y:S03]  /*02f0*/  LDCU UR4, c[0x0][0x3c8] ;  /* 0x00007900ff0477ac */ /* 0x000e260008000800 */
[----:B------:R-:W-:-:S06]  /*0300*/  IADD3.X R13, PT, PT, RZ, UR5, RZ, P0, !PT ;  /* 0x00000005ff0d7c10 */ /* 0x000fcc00087fe4ff */
[----:B------:R-:W2:Y:S01]  /*0310*/  LDG.E.U8 R13, desc[UR8][R12.64] ;  /* 0x000000080c0d7981 */ /* 0x000ea2000c1e1100 */
[----:B-1----:R-:W-:Y:S01]  /*0320*/  IMAD.WIDE.U32 R6, R15, 0x2, R6 ;  /* 0x000000020f067825 */ /* 0x002fe200078e0006 */
[----:B0-----:R-:W-:-:S03]  /*0330*/  ISETP.NE.AND P0, PT, RZ, UR4, PT ;  /* 0x00000004ff007c0c */ /* 0x001fc6000bf05270 */
[----:B--2---:R-:W-:-:S04]  /*0340*/  IMAD.WIDE.U32 R8, R13, 0x4, R8 ;  /* 0x000000040d087825 */ /* 0x004fc800078e0008 */
[----:B---3--:R-:W-:-:S06]  /*0350*/  IMAD.WIDE.U32 R10, R13, 0x4, R10 ;  /* 0x000000040d0a7825 */ /* 0x008fcc00078e000a */
[----:B------:R-:W-:Y:S05]  /*0360*/  @!P0 EXIT ;  /* 0x000000000000894d */ /* 0x000fea0003800000 */
[----:B------:R-:W2:Y:S04]  /*0370*/  LDG.E.S16 R7, desc[UR8][R6.64] ;  /* 0x0000000806077981 */ /* 0x000ea8000c1e1700 */
[----:B------:R-:W2:Y:S04]  /*0380*/  LDG.E R8, desc[UR8][R8.64] ;  /* 0x0000000808087981 */ /* 0x000ea8000c1e1900 */
[----:B------:R-:W3:Y:S01]  /*0390*/  LDG.E R11, desc[UR8][R10.64] ;  /* 0x000000080a0b7981 */ /* 0x000ee2000c1e1900 */
[----:B------:R-:W-:Y:S01]  /*03a0*/  IMAD R14, R0, R3, R14 ;  /* 0x00000003000e7224 */ /* 0x000fe200078e020e */
[----:B------:R-:W-:-:S02]  /*03b0*/  UISETP.GE.U32.AND UP0, UPT, UR4, 0x10, UPT ;  /* 0x000000100400788c */ /* 0x000fc4000bf06070 */
[----:B------:R-:W-:Y:S01]  /*03c0*/  UIMAD UR5, UR6, UR4, URZ ;  /* 0x00000004060572a4 */ /* 0x000fe2000f8e02ff */
[----:B------:R-:W-:-:S05]  /*03d0*/  IMAD R14, R14, UR7, R5 ;  /* 0x000000070e0e7c24 */ /* 0x000fca000f8e0205 */
[----:B------:R-:W-:Y:S01]  /*03e0*/  IMAD R5, R14, UR5, RZ ;  /* 0x000000050e057c24 */ /* 0x000fe2000f8e02ff */
[----:B------:R-:W-:Y:S01]  /*03f0*/  ULOP3.LUT UR5, UR4, 0xf, URZ, 0xc0, !UPT ;  /* 0x0000000f04057892 */ /* 0x000fe2000f8ec0ff */
[----:B--2---:R-:W-:-:S05]  /*0400*/  IADD3 R12, PT, PT, R8, R7, RZ ;  /* 0x00000007080c7210 */ /* 0x004fca0007ffe0ff */
[----:B---3--:R-:W-:Y:S02]  /*0410*/  IMAD R3, R0, R11, R12 ;  /* 0x0000000b00037224 */ /* 0x008fe400078e020c */
[----:B------:R-:W-:Y:S02]  /*0420*/  IMAD R0, R4, UR4, R5 ;  /* 0x0000000404007c24 */ /* 0x000fe4000f8e0205 */
[----:B------:R-:W-:-:S04]  /*0430*/  IMAD R3, R3, UR6, R4 ;  /* 0x0000000603037c24 */ /* 0x000fc8000f8e0204 */
[----:B------:R-:W-:-:S05]  /*0440*/  IMAD R3, R3, UR4, RZ ;  /* 0x0000000403037c24 */ /* 0x000fca000f8e02ff */
[----:B------:R-:W-:Y:S01]  /*0450*/  LEA R2, R3, R2, 0x5 ;  /* 0x0000000203027211 */ /* 0x000fe200078e28ff */
[----:B------:R-:W-:Y:S01]  /*0460*/  IMAD.MOV.U32 R3, RZ, RZ, RZ ;  /* 0x000000ffff037224 */ /* 0x000fe200078e00ff */
[----:B------:R-:W-:Y:S06]  /*0470*/  BRA.U !UP0, `(.L_x_0) ;  /* 0x0000000508ac7547 */ /* 0x000fec000b800000 */
[----:B------:R-:W0:Y:S01]  /*0480*/  LDC.64 R4, c[0x0][0x380] ;  /* 0x0000e000ff047b82 */ /* 0x000e220000000a00 */
[----:B------:R-:W-:Y:S01]  /*0490*/  ULOP3.LUT UR6, UR4, 0xfffffff0, URZ, 0xc0, !UPT ;  /* 0xfffffff004067892 */ /* 0x000fe2000f8ec0ff */
[----:B------:R-:W-:Y:S02]  /*04a0*/  IADD3 R9, PT, PT, R0, 0x7, RZ ;  /* 0x0000000700097810 */ /* 0x000fe40007ffe0ff */
[----:B------:R-:W-:Y:S01]  /*04b0*/  MOV R11, RZ ;  /* 0x000000ff000b7202 */ /* 0x000fe20000000f00 */
[----:B------:R-:W-:Y:S02]  /*04c0*/  UIADD3 UR7, UPT, UPT, -UR6, URZ, URZ ;  /* 0x000000ff06077290 */ /* 0x000fe4000fffe1ff */
[----:B------:R-:W-:Y:S01]  /*04d0*/  MOV R3, UR6 ;  /* 0x0000000600037c02 */ /* 0x000fe20008000f00 */
[----:B------:R-:W1:Y:S09]  /*04e0*/  LDC.64 R6, c[0x0][0x388] ;  /* 0x0000e200ff067b82 */ /* 0x000e720000000a00 */
.L_x_1:
[----:B--2---:R-:W-:-:S05]  /*04f0*/  LEA R13, R11, R2, 0x5 ;  /* 0x000000020b0d7211 */ /* 0x004fca00078e28ff */
[----:B-1----:R-:W-:-:S05]  /*0500*/  IMAD.WIDE.U32 R14, R13, 0x2, R6 ;  /* 0x000000020d0e7825 */ /* 0x002fca00078e0006 */
[----:B------:R-:W2:Y:S01]  /*0510*/  LDG.E.U16 R25, desc[UR8][R14.64] ;  /* 0x000000080e197981 */ /* 0x000ea2000c1e1500 */
[----:B------:R-:W-:Y:S02]  /*0520*/  IADD3 R17, PT, PT, R9, -0x7, RZ ;  /* 0xfffffff909117810 */ /* 0x000fe40007ffe0ff */
[----:B------:R-:W-:-:S03]  /*0530*/  IADD3 R19, PT, PT, R13, 0x20, RZ ;  /* 0x000000200d137810 */ /* 0x000fc60007ffe0ff */
[----:B0-----:R-:W-:-:S04]  /*0540*/  IMAD.WIDE.U32 R16, R17, 0x2, R4 ;  /* 0x0000000211107825 */ /* 0x001fc800078e0004 */
[----:B------:R-:W-:Y:S01]  /*0550*/  IMAD.WIDE.U32 R18, R19, 0x2, R6 ;  /* 0x0000000213127825 */ /* 0x000fe200078e0006 */
[----:B--2---:R0:W-:Y:S04]  /*0560*/  STG.E.U16 desc[UR8][R16.64], R25 ;  /* 0x0000001910007986 */ /* 0x0041e8000c101508 */
[----:B------:R-:W2:Y:S01]  /*0570*/  LDG.E.U16 R27, desc[UR8][R18.64] ;  /* 0x00000008121b7981 */ /* 0x000ea2000c1e1500 */
[----:B------:R-:W-:Y:S01]  /*0580*/  VIADD R21, R9, 0xfffffffa ;  /* 0xfffffffa09157836 */ /* 0x000fe20000000000 */
[----:B------:R-:W-:-:S03]  /*0590*/  IADD3 R23, PT, PT, R13, 0x40, RZ ;  /* 0x000000400d177810 */ /* 0x000fc60007ffe0ff */
[----:B------:R-:W-:-:S04]  /*05a0*/  IMAD.WIDE.U32 R20, R21, 0x2, R4 ;  /* 0x0000000215147825 */ /* 0x000fc800078e0004 */
[----:B------:R-:W-:Y:S01]  /*05b0*/  IMAD.WIDE.U32 R22, R23, 0x2, R6 ;  /* 0x0000000217167825 */ /* 0x000fe200078e0006 */
[----:B--2---:R1:W-:Y:S04]  /*05c0*/  STG.E.U16 desc[UR8][R20.64], R27 ;  /* 0x0000001b14007986 */ /* 0x0043e8000c101508 */
[----:B------:R-:W2:Y:S01]  /*05d0*/  LDG.E.U16 R29, desc[UR8][R22.64] ;  /* 0x00000008161d7981 */ /* 0x000ea2000c1e1500 */
[----:B------:R-:W-:Y:S02]  /*05e0*/  IADD3 R15, PT, PT, R9, -0x5, RZ ;  /* 0xfffffffb090f7810 */ /* 0x000fe40007ffe0ff */
[----:B------:R-:W-:-:S03]  /*05f0*/  IADD3 R8, PT, PT, R13, 0x60, RZ ;  /* 0x000000600d087810 */ /* 0x000fc60007ffe0ff */
[----:B------:R-:W-:-:S04]  /*0600*/  IMAD.WIDE.U32 R14, R15, 0x2, R4 ;  /* 0x000000020f0e7825 */ /* 0x000fc800078e0004 */
[----:B0-----:R-:W-:Y:S01]  /*0610*/  IMAD.WIDE.U32 R16, R8, 0x2, R6 ;  /* 0x0000000208107825 */ /* 0x001fe200078e0006 */
[----:B--2---:R0:W-:Y:S04]  /*0620*/  STG.E.U16 desc[UR8][R14.64], R29 ;  /* 0x0000001d0e007986 */ /* 0x0041e8000c101508 */
[----:B------:R-:W2:Y:S01]  /*0630*/  LDG.E.U16 R25, desc[UR8][R16.64] ;  /* 0x0000000810197981 */ /* 0x000ea2000c1e1500 */
[----:B------:R-:W-:Y:S02]  /*0640*/  IADD3 R19, PT, PT, R9, -0x4, RZ ;  /* 0xfffffffc09137810 */ /* 0x000fe40007ffe0ff */
[----:B------:R-:W-:-:S03]  /*0650*/  IADD3 R8, PT, PT, R13, 0x80, RZ ;  /* 0x000000800d087810 */ /* 0x000fc60007ffe0ff */
[----:B------:R-:W-:-:S04]  /*0660*/  IMAD.WIDE.U32 R18, R19, 0x2, R4 ;  /* 0x0000000213127825 */ /* 0x000fc800078e0004 */
[----:B-1----:R-:W-:Y:S01]  /*0670*/  IMAD.WIDE.U32 R20, R8, 0x2, R6 ;  /* 0x0000000208147825 */ /* 0x002fe200078e0006 */
[----:B--2---:R1:W-:Y:S04]  /*0680*/  STG.E.U16 desc[UR8][R18.64], R25 ;  /* 0x0000001912007986 */ /* 0x0043e8000c101508 */
[----:B------:R-:W2:Y:S01]  /*0690*/  LDG.E.U16 R27, desc[UR8][R20.64] ;  /* 0x00000008141b7981 */ /* 0x000ea2000c1e1500 */
[----:B------:R-:W-:Y:S01]  /*06a0*/  IADD3 R23, PT, PT, R9, -0x3, RZ ;  /* 0xfffffffd09177810 */ /* 0x000fe20007ffe0ff */
[----:B------:R-:W-:-:S04]  /*06b0*/  VIADD R8, R13, 0xa0 ;  /* 0x000000a00d087836 */ /* 0x000fc80000000000 */
        /* <DEDUP_REMOVED lines=10> */
[----:B------:R-:W-:Y:S02]  /*0760*/  IADD3 R21, PT, PT, R9, -0x1, RZ ;  /* 0xffffffff09157810 */ /* 0x000fe40007ffe0ff */
[----:B------:R-:W-:-:S03]  /*0770*/  IADD3 R25, PT, PT, R13, 0xe0, RZ ;  /* 0x000000e00d197810 */ /* 0x000fc60007ffe0ff */
[----:B------:R-:W-:-:S04]  /*0780*/  IMAD.WIDE.U32 R20, R21, 0x2, R4 ;  /* 0x0000000215147825 */ /* 0x000fc800078e0004 */
[----:B0-----:R-:W-:Y:S01]  /*0790*/  IMAD.WIDE.U32 R22, R25, 0x2, R6 ;  /* 0x0000000219167825 */ /* 0x001fe200078e0006 */
[----:B--2---:R0:W-:Y:S05]  /*07a0*/  STG.E.U16 desc[UR8][R20.64], R8 ;  /* 0x0000000814007986 */ /* 0x0041ea000c101508 */
[----:B------:R-:W2:Y:S01]  /*07b0*/  LDG.E.U16 R23, desc[UR8][R22.64] ;  /* 0x0000000816177981 */ /* 0x000ea2000c1e1500 */
[----:B------:R-:W-:Y:S01]  /*07c0*/  IADD3 R25, PT, PT, R13, 0x100, RZ ;  /* 0x000001000d197810 */ /* 0x000fe20007ffe0ff */
[----:B------:R-:W-:-:S04]  /*07d0*/  IMAD.WIDE.U32 R14, R9, 0x2, R4 ;  /* 0x00000002090e7825 */ /* 0x000fc800078e0004 */
[----:B------:R-:W-:Y:S01]  /*07e0*/  IMAD.WIDE.U32 R24, R25, 0x2, R6 ;  /* 0x0000000219187825 */ /* 0x000fe200078e0006 */
[----:B-1----:R-:W-:Y:S01]  /*07f0*/  IADD3 R17, PT, PT, R9, 0x1, RZ ;  /* 0x0000000109117810 */ /* 0x002fe20007ffe0ff */
[----:B--2---:R1:W-:Y:S04]  /*0800*/  STG.E.U16 desc[UR8][R14.64], R23 ;  /* 0x000000170e007986 */ /* 0x0043e8000c101508 */
[----:B------:R-:W2:Y:S01]  /*0810*/  LDG.E.U16 R25, desc[UR8][R24.64] ;  /* 0x0000000818197981 */ /* 0x000ea2000c1e1500 */
[----:B------:R-:W-:Y:S02]  /*0820*/  VIADD R19, R13, 0x120 ;  /* 0x000001200d137836 */ /* 0x000fe40000000000 */
[----:B------:R-:W-:-:S04]  /*0830*/  IMAD.WIDE.U32 R16, R17, 0x2, R4 ;  /* 0x0000000211107825 */ /* 0x000fc800078e0004 */
[----:B------:R-:W-:Y:S01]  /*0840*/  IMAD.WIDE.U32 R18, R19, 0x2, R6 ;  /* 0x0000000213127825 */ /* 0x000fe200078e0006 */
[----:B0-----:R-:W-:Y:S01]  /*0850*/  IADD3 R21, PT, PT, R9, 0x2, RZ ;  /* 0x0000000209157810 */ /* 0x001fe20007ffe0ff */
[----:B--2---:R0:W-:Y:S04]  /*0860*/  STG.E.U16 desc[UR8][R16.64], R25 ;  /* 0x0000001910007986 */ /* 0x0041e8000c101508 */
[----:B------:R-:W2:Y:S01]  /*0870*/  LDG.E.U16 R27, desc[UR8][R18.64] ;  /* 0x00000008121b7981 */ /* 0x000ea2000c1e1500 */
[----:B------:R-:W-:Y:S01]  /*0880*/  IADD3 R29, PT, PT, R13, 0x140, RZ ;  /* 0x000001400d1d7810 */ /* 0x000fe20007ffe0ff */
[----:B------:R-:W-:-:S04]  /*0890*/  IMAD.WIDE.U32 R20, R21, 0x2, R4 ;  /* 0x0000000215147825 */ /* 0x000fc800078e0004 */
[----:B-1----:R-:W-:Y:S01]  /*08a0*/  IMAD.WIDE.U32 R14, R29, 0x2, R6 ;  /* 0x000000021d0e7825 */ /* 0x002fe200078e0006 */
[----:B------:R-:W-:Y:S01]  /*08b0*/  IADD3 R23, PT, PT, R9, 0x3, RZ ;  /* 0x0000000309177810 */ /* 0x000fe20007ffe0ff */
[----:B--2---:R1:W-:Y:S04]  /*08c0*/  STG.E.U16 desc[UR8][R20.64], R27 ;  /* 0x0000001b14007986 */ /* 0x0043e8000c101508 */
[----:B------:R-:W2:Y:S01]  /*08d0*/  LDG.E.U16 R29, desc[UR8][R14.64] ;  /* 0x000000080e1d7981 */ /* 0x000ea2000c1e1500 */
[----:B------:R-:W-:Y:S01]  /*08e0*/  IADD3 R8, PT, PT, R13, 0x160, RZ ;  /* 0x000001600d087810 */ /* 0x000fe20007ffe0ff */
[----:B------:R-:W-:-:S04]  /*08f0*/  IMAD.WIDE.U32 R22, R23, 0x2, R4 ;  /* 0x0000000217167825 */ /* 0x000fc800078e0004 */
[----:B0-----:R-:W-:Y:S01]  /*0900*/  IMAD.WIDE.U32 R16, R8, 0x2, R6 ;  /* 0x0000000208107825 */ /* 0x001fe200078e0006 */
[----:B------:R-:W-:Y:S02]  /*0910*/  IADD3 R19, PT, PT, R9, 0x4, RZ ;  /* 0x0000000409137810 */ /* 0x000fe40007ffe0ff */
[----:B------:R-:W-:Y:S01]  /*0920*/  IADD3 R8, PT, PT, R13, 0x180, RZ ;  /* 0x000001800d087810 */ /* 0x000fe20007ffe0ff */
[----:B--2---:R0:W-:Y:S04]  /*0930*/  STG.E.U16 desc[UR8][R22.64], R29 ;  /* 0x0000001d16007986 */ /* 0x0041e8000c101508 */
[----:B------:R-:W2:Y:S01]  /*0940*/  LDG.E.U16 R25, desc[UR8][R16.64] ;  /* 0x0000000810197981 */ /* 0x000ea2000c1e1500 */
[----:B------:R-:W-:-:S04]  /*0950*/  IMAD.WIDE.U32 R18, R19, 0x2, R4 ;  /* 0x0000000213127825 */ /* 0x000fc800078e0004 */
[--C-:B-1----:R-:W-:Y:S01]  /*0960*/  IMAD.WIDE.U32 R20, R8, 0x2, R6.reuse ;  /* 0x0000000208147825 */ /* 0x102fe200078e0006 */
[----:B------:R-:W-:Y:S01]  /*0970*/  IADD3 R27, PT, PT, R13, 0x1a0, RZ ;  /* 0x000001a00d1b7810 */ /* 0x000fe20007ffe0ff */
[----:B--2---:R1:W-:Y:S04]  /*0980*/  STG.E.U16 desc[UR8][R18.64], R25 ;  /* 0x0000001912007986 */ /* 0x0043e8000c101508 */
[----:B------:R-:W2:Y:S01]  /*0990*/  LDG.E.U16 R21, desc[UR8][R20.64] ;  /* 0x0000000814157981 */ /* 0x000ea2000c1e1500 */
[----:B------:R-:W-:Y:S02]  /*09a0*/  VIADD R15, R9, 0x5 ;  /* 0x00000005090f7836 */ /* 0x000fe40000000000 */
[----:B0-----:R-:W-:-:S04]  /*09b0*/  IMAD.WIDE.U32 R22, R27, 0x2, R6 ;  /* 0x000000021b167825 */ /* 0x001fc800078e0006 */
[----:B------:R-:W-:Y:S01]  /*09c0*/  IMAD.WIDE.U32 R14, R15, 0x2, R4 ;  /* 0x000000020f0e7825 */ /* 0x000fe200078e0004 */
[----:B------:R-:W-:-:S04]  /*09d0*/  IADD3 R17, PT, PT, R9, 0x6, RZ ;  /* 0x0000000609117810 */ /* 0x000fc80007ffe0ff */
[----:B--2---:R0:W-:Y:S04]  /*09e0*/  STG.E.U16 desc[UR8][R14.64], R21 ;  /* 0x000000150e007986 */ /* 0x0041e8000c101508 */
[----:B------:R-:W2:Y:S01]  /*09f0*/  LDG.E.U16 R23, desc[UR8][R22.64] ;  /* 0x0000000816177981 */ /* 0x000ea2000c1e1500 */
[----:B------:R-:W-:Y:S01]  /*0a00*/  IADD3 R27, PT, PT, R13, 0x1c0, RZ ;  /* 0x000001c00d1b7810 */ /* 0x000fe20007ffe0ff */
[----:B------:R-:W-:-:S04]  /*0a10*/  IMAD.WIDE.U32 R16, R17, 0x2, R4 ;  /* 0x0000000211107825 */ /* 0x000fc800078e0004 */
[----:B-1----:R-:W-:Y:S01]  /*0a20*/  IMAD.WIDE.U32 R18, R27, 0x2, R6 ;  /* 0x000000021b127825 */ /* 0x002fe200078e0006 */
[----:B------:R-:W-:Y:S02]  /*0a30*/  IADD3 R25, PT, PT, R9, 0x7, RZ ;  /* 0x0000000709197810 */ /* 0x000fe40007ffe0ff */
[----:B------:R-:W-:Y:S01]  /*0a40*/  IADD3 R27, PT, PT, R13, 0x1e0, RZ ;  /* 0x000001e00d1b7810 */ /* 0x000fe20007ffe0ff */
[----:B--2---:R2:W-:Y:S04]  /*0a50*/  STG.E.U16 desc[UR8][R16.64], R23 ;  /* 0x0000001710007986 */ /* 0x0045e8000c101508 */
[----:B------:R-:W3:Y:S01]  /*0a60*/  LDG.E.U16 R19, desc[UR8][R18.64] ;  /* 0x0000000812137981 */ /* 0x000ee2000c1e1500 */
[----:B------:R-:W-:-:S04]  /*0a70*/  IMAD.WIDE.U32 R12, R25, 0x2, R4 ;  /* 0x00000002190c7825 */ /* 0x000fc800078e0004 */
[----:B0-----:R-:W-:Y:S01]  /*0a80*/  IMAD.WIDE.U32 R14, R27, 0x2, R6 ;  /* 0x000000021b0e7825 */ /* 0x001fe200078e0006 */
[----:B------:R-:W-:Y:S01]  /*0a90*/  IADD3 R21, PT, PT, R9, 0x8, RZ ;  /* 0x0000000809157810 */ /* 0x000fe20007ffe0ff */
[----:B---3--:R2:W-:Y:S04]  /*0aa0*/  STG.E.U16 desc[UR8][R12.64], R19 ;  /* 0x000000130c007986 */ /* 0x0085e8000c101508 */
[----:B------:R-:W3:Y:S01]  /*0ab0*/  LDG.E.U16 R15, desc[UR8][R14.64] ;  /* 0x000000080e0f7981 */ /* 0x000ee2000c1e1500 */
[----:B------:R-:W-:Y:S01]  /*0ac0*/  IMAD.WIDE.U32 R20, R21, 0x2, R4 ;  /* 0x0000000215147825 */ /* 0x000fe200078e0004 */
[----:B------:R-:W-:Y:S01]  /*0ad0*/  UIADD3 UR7, UPT, UPT, UR7, 0x10, URZ ;  /* 0x0000001007077890 */ /* 0x000fe2000fffe0ff */
[----:B------:R-:W-:Y:S02]  /*0ae0*/  IADD3 R9, PT, PT, R9, 0x10, RZ ;  /* 0x0000001009097810 */ /* 0x000fe40007ffe0ff */
[----:B------:R-:W-:Y:S01]  /*0af0*/  VIADD R11, R11, 0x10 ;  /* 0x000000100b0b7836 */ /* 0x000fe20000000000 */
[----:B------:R-:W-:Y:S01]  /*0b00*/  UISETP.NE.AND UP0, UPT, UR7, URZ, UPT ;  /* 0x000000ff0700728c */ /* 0x000fe2000bf05270 */
[----:B---3--:R2:W-:Y:S08]  /*0b10*/  STG.E.U16 desc[UR8][R20.64], R15 ;  /* 0x0000000f14007986 */ /* 0x0085f0000c101508 */
[----:B------:R-:W-:Y:S05]  /*0b20*/  BRA.U UP0, `(.L_x_1) ;  /* 0xfffffff900707547 */ /* 0x000fea000b83ffff */
.L_x_0:
[----:B------:R-:W-:-:S13]  /*0b30*/  ISETP.NE.AND P0, PT, RZ, UR5, PT ;  /* 0x00000005ff007c0c */ /* 0x000fda000bf05270 */
[----:B------:R-:W-:Y:S05]  /*0b40*/  @!P0 EXIT ;  /* 0x000000000000894d */ /* 0x000fea0003800000 */
[----:B------:R-:W-:Y:S02]  /*0b50*/  UISETP.GE.U32.AND UP0, UPT, UR5, 0x8, UPT ;  /* 0x000000080500788c */ /* 0x000fe4000bf06070 */
[----:B------:R-:W-:-:S07]  /*0b60*/  ULOP3.LUT UR5, UR4, 0x7, URZ, 0xc0, !UPT ;  /* 0x0000000704057892 */ /* 0x000fce000f8ec0ff */
[----:B------:R-:W-:Y:S05]  /*0b70*/  BRA.U !UP0, `(.L_x_2) ;  /* 0x0000000108cc7547 */ /* 0x000fea000b800000 */
[----:B------:R-:W2:Y:S01]  /*0b80*/  LDC.64 R4, c[0x0][0x388] ;  /* 0x0000e200ff047b82 */ /* 0x000ea20000000a00 */
[----:B------:R-:W-:-:S07]  /*0b90*/  LEA R9, R3, R2, 0x5 ;  /* 0x0000000203097211 */ /* 0x000fce00078e28ff */
[----:B------:R-:W0:Y:S01]  /*0ba0*/  LDC.64 R6, c[0x0][0x380] ;  /* 0x0000e000ff067b82 */ /* 0x000e220000000a00 */
[----:B--2---:R-:W-:-:S05]  /*0bb0*/  IMAD.WIDE.U32 R12, R9, 0x2, R4 ;  /* 0x00000002090c7825 */ /* 0x004fca00078e0004 */
[----:B------:R-:W2:Y:S01]  /*0bc0*/  LDG.E.U16 R23, desc[UR8][R12.64] ;  /* 0x000000080c177981 */ /* 0x000ea2000c1e1500 */
[----:B------:R-:W-:Y:S02]  /*0bd0*/  IADD3 R11, PT, PT, R0, R3, RZ ;  /* 0x00000003000b7210 */ /* 0x000fe40007ffe0ff */
[----:B------:R-:W-:-:S03]  /*0be0*/  IADD3 R17, PT, PT, R9, 0x20, RZ ;  /* 0x0000002009117810 */ /* 0x000fc60007ffe0ff */
[----:B0-----:R-:W-:-:S04]  /*0bf0*/  IMAD.WIDE.U32 R14, R11, 0x2, R6 ;  /* 0x000000020b0e7825 */ /* 0x001fc800078e0006 */
[----:B------:R-:W-:Y:S01]  /*0c00*/  IMAD.WIDE.U32 R16, R17, 0x2, R4 ;  /* 0x0000000211107825 */ /* 0x000fe200078e0004 */
[----:B--2---:R0:W-:Y:S04]  /*0c10*/  STG.E.U16 desc[UR8][R14.64], R23 ;  /* 0x000000170e007986 */ /* 0x0041e8000c101508 */
[----:B------:R-:W2:Y:S01]  /*0c20*/  LDG.E.U16 R25, desc[UR8][R16.64] ;  /* 0x0000000810197981 */ /* 0x000ea2000c1e1500 */
[----:B------:R-:W-:Y:S02]  /*0c30*/  IADD3 R19, PT, PT, R11, 0x1, RZ ;  /* 0x000000010b137810 */ /* 0x000fe40007ffe0ff */
[----:B------:R-:W-:-:S03]  /*0c40*/  IADD3 R21, PT, PT, R9, 0x40, RZ ;  /* 0x0000004009157810 */ /* 0x000fc60007ffe0ff */
[----:B------:R-:W-:-:S04]  /*0c50*/  IMAD.WIDE.U32 R18, R19, 0x2, R6 ;  /* 0x0000000213127825 */ /* 0x000fc800078e0006 */
[----:B------:R-:W-:Y:S01]  /*0c60*/  IMAD.WIDE.U32 R12, R21, 0x2, R4 ;  /* 0x00000002150c7825 */ /* 0x000fe200078e0004 */
[----:B--2---:R1:W-:Y:S04]  /*0c70*/  STG.E.U16 desc[UR8][R18.64], R25 ;  /* 0x0000001912007986 */ /* 0x0043e8000c101508 */
[----:B------:R-:W2:Y:S01]  /*0c80*/  LDG.E.U16 R27, desc[UR8][R12.64] ;  /* 0x000000080c1b7981 */ /* 0x000ea2000c1e1500 */
[----:B------:R-:W-:Y:S01]  /*0c90*/  IADD3 R21, PT, PT, R11, 0x2, RZ ;  /* 0x000000020b157810 */ /* 0x000fe20007ffe0ff */
[----:B------:R-:W-:-:S04]  /*0ca0*/  VIADD R29, R9, 0x60 ;  /* 0x00000060091d7836 */ /* 0x000fc80000000000 */
[----:B------:R-:W-:-:S04]  /*0cb0*/  IMAD.WIDE.U32 R20, R21, 0x2, R6 ;  /* 0x0000000215147825 */ /* 0x000fc800078e0006 */
[----:B0-----:R-:W-:Y:S01]  /*0cc0*/  IMAD.WIDE.U32 R14, R29, 0x2, R4 ;  /* 0x000000021d0e7825 */ /* 0x001fe200078e0004 */
[----:B--2---:R0:W-:Y:S04]  /*0cd0*/  STG.E.U16 desc[UR8][R20.64], R27 ;  /* 0x0000001b14007986 */ /* 0x0041e8000c101508 */
[----:B------:R-:W2:Y:S01]  /*0ce0*/  LDG.E.U16 R23, desc[UR8][R14.64] ;  /* 0x000000080e177981 */ /* 0x000ea2000c1e1500 */
[----:B------:R-:W-:Y:S02]  /*0cf0*/  IADD3 R17, PT, PT, R11, 0x3, RZ ;  /* 0x000000030b117810 */ /* 0x000fe40007ffe0ff */
[----:B------:R-:W-:-:S03]  /*0d00*/  IADD3 R29, PT, PT, R9, 0x80, RZ ;  /* 0x00000080091d7810 */ /* 0x000fc60007ffe0ff */
[----:B------:R-:W-:-:S04]  /*0d10*/  IMAD.WIDE.U32 R16, R17, 0x2, R6 ;  /* 0x0000000211107825 */ /* 0x000fc800078e0006 */
[----:B-1----:R-:W-:Y:S01]  /*0d20*/  IMAD.WIDE.U32 R18, R29, 0x2, R4 ;  /* 0x000000021d127825 */ /* 0x002fe200078e0004 */
[----:B--2---:R1:W-:Y:S05]  /*0d30*/  STG.E.U16 desc[UR8][R16.64], R23 ;  /* 0x0000001710007986 */ /* 0x0043ea000c101508 */
[----:B------:R-:W2:Y:S01]  /*0d40*/  LDG.E.U16 R19, desc[UR8][R18.64] ;  /* 0x0000000812137981 */ /* 0x000ea2000c1e1500 */
[----:B------:R-:W-:Y:S02]  /*0d50*/  IADD3 R13, PT, PT, R11, 0x4, RZ ;  /* 0x000000040b0d7810 */ /* 0x000fe40007ffe0ff */
[----:B------:R-:W-:-:S03]  /*0d60*/  IADD3 R25, PT, PT, R9, 0xa0, RZ ;  /* 0x000000a009197810 */ /* 0x000fc60007ffe0ff */
[----:B------:R-:W-:-:S04]  /*0d70*/  IMAD.WIDE.U32 R12, R13, 0x2, R6 ;  /* 0x000000020d0c7825 */ /* 0x000fc800078e0006 */
[----:B0-----:R-:W-:Y:S01]  /*0d80*/  IMAD.WIDE.U32 R20, R25, 0x2, R4 ;  /* 0x0000000219147825 */ /* 0x001fe200078e0004 */
[----:B--2---:R0:W-:Y:S05]  /*0d90*/  STG.E.U16 desc[UR8][R12.64], R19 ;  /* 0x000000130c007986 */ /* 0x0041ea000c101508 */
[----:B------:R-:W2:Y:S01]  /*0da0*/  LDG.E.U16 R21, desc[UR8][R20.64] ;  /* 0x0000000814157981 */ /* 0x000ea2000c1e1500 */
[----:B------:R-:W-:Y:S02]  /*0db0*/  IADD3 R15, PT, PT, R11, 0x5, RZ ;  /* 0x000000050b0f7810 */ /* 0x000fe40007ffe0ff */
[----:B------:R-:W-:-:S03]  /*0dc0*/  IADD3 R25, PT, PT, R9, 0xc0, RZ ;  /* 0x000000c009197810 */ /* 0x000fc60007ffe0ff */
[----:B------:R-:W-:-:S04]  /*0dd0*/  IMAD.WIDE.U32 R14, R15, 0x2, R6 ;  /* 0x000000020f0e7825 */ /* 0x000fc800078e0006 */
[----:B-1----:R-:W-:Y:S01]  /*0de0*/  IMAD.WIDE.U32 R16, R25, 0x2, R4 ;  /* 0x0000000219107825 */ /* 0x002fe200078e0004 */
[----:B--2---:R0:W-:Y:S05]  /*0df0*/  STG.E.U16 desc[UR8][R14.64], R21 ;  /* 0x000000150e007986 */ /* 0x0041ea000c101508 */
[----:B------:R-:W2:Y:S01]  /*0e00*/  LDG.E.U16 R17, desc[UR8][R16.64] ;  /* 0x0000000810117981 */ /* 0x000ea2000c1e1500 */
[----:B------:R-:W-:Y:S01]  /*0e10*/  IADD3 R23, PT, PT, R11, 0x6, RZ ;  /* 0x000000060b177810 */ /* 0x000fe20007ffe0ff */
[----:B------:R-:W-:-:S04]  /*0e20*/  VIADD R25, R9, 0xe0 ;  /* 0x000000e009197836 */ /* 0x000fc80000000000 */
[----:B------:R-:W-:-:S04]  /*0e30*/  IMAD.WIDE.U32 R8, R23, 0x2, R6 ;  /* 0x0000000217087825 */ /* 0x000fc800078e0006 */
[----:B------:R-:W-:Y:S01]  /*0e40*/  IMAD.WIDE.U32 R4, R25, 0x2, R4 ;  /* 0x0000000219047825 */ /* 0x000fe200078e0004 */
[----:B--2---:R0:W-:Y:S05]  /*0e50*/  STG.E.U16 desc[UR8][R8.64], R17 ;  /* 0x0000001108007986 */ /* 0x0041ea000c101508 */
[----:B------:R-:W2:Y:S01]  /*0e60*/  LDG.E.U16 R5, desc[UR8][R4.64] ;  /* 0x0000000804057981 */ /* 0x000ea2000c1e1500 */
[----:B------:R-:W-:Y:S02]  /*0e70*/  IADD3 R11, PT, PT, R11, 0x7, RZ ;  /* 0x000000070b0b7810 */ /* 0x000fe40007ffe0ff */
[----:B------:R-:W-:-:S03]  /*0e80*/  IADD3 R3, PT, PT, R3, 0x8, RZ ;  /* 0x0000000803037810 */ /* 0x000fc60007ffe0ff */
[----:B------:R-:W-:-:S05]  /*0e90*/  IMAD.WIDE.U32 R6, R11, 0x2, R6 ;  /* 0x000000020b067825 */ /* 0x000fca00078e0006 */
[----:B--2---:R0:W-:Y:S02]  /*0ea0*/  STG.E.U16 desc[UR8][R6.64], R5 ;  /* 0x0000000506007986 */ /* 0x0041e4000c101508 */
.L_x_2:
[----:B------:R-:W-:-:S13]  /*0eb0*/  ISETP.NE.AND P0, PT, RZ, UR5, PT ;  /* 0x00000005ff007c0c */ /* 0x000fda000bf05270 */
[----:B------:R-:W-:Y:S05]  /*0ec0*/  @!P0 EXIT ;  /* 0x000000000000894d */ /* 0x000fea0003800000 */
[----:B------:R-:W-:Y:S02]  /*0ed0*/  UISETP.GE.U32.AND UP0, UPT, UR5, 0x4, UPT ;  /* 0x000000040500788c */ /* 0x000fe4000bf06070 */
[----:B------:R-:W-:-:S07]  /*0ee0*/  ULOP3.LUT UR4, UR4, 0x3, URZ, 0xc0, !UPT ;  /* 0x0000000304047892 */ /* 0x000fce000f8ec0ff */
[----:B------:R-:W-:Y:S05]  /*0ef0*/  BRA.U !UP0, `(.L_x_3) ;  /* 0x00000001086c7547 */ /* 0x000fea000b800000 */
[----:B0-----:R-:W0:Y:S01]  /*0f00*/  LDC.64 R6, c[0x0][0x388] ;  /* 0x0000e200ff067b82 */ /* 0x001e220000000a00 */
[----:B--2---:R-:W-:-:S07]  /*0f10*/  LEA R19, R3, R2, 0x5 ;  /* 0x0000000203137211 */ /* 0x004fce00078e28ff */
[----:B------:R-:W1:Y:S01]  /*0f20*/  LDC.64 R4, c[0x0][0x380] ;  /* 0x0000e000ff047b82 */ /* 0x000e620000000a00 */
[----:B0-----:R-:W-:-:S05]  /*0f30*/  IMAD.WIDE.U32 R10, R19, 0x2, R6 ;  /* 0x00000002130a7825 */ /* 0x001fca00078e0006 */
[----:B------:R-:W2:Y:S01]  /*0f40*/  LDG.E.U16 R21, desc[UR8][R10.64] ;  /* 0x000000080a157981 */ /* 0x000ea2000c1e1500 */
[----:B------:R-:W-:Y:S02]  /*0f50*/  IADD3 R9, PT, PT, R0, R3, RZ ;  /* 0x0000000300097210 */ /* 0x000fe40007ffe0ff */
[----:B------:R-:W-:-:S03]  /*0f60*/  IADD3 R15, PT, PT, R19, 0x20, RZ ;  /* 0x00000020130f7810 */ /* 0x000fc60007ffe0ff */
[----:B-1----:R-:W-:-:S04]  /*0f70*/  IMAD.WIDE.U32 R12, R9, 0x2, R4 ;  /* 0x00000002090c7825 */ /* 0x002fc800078e0004 */
[----:B------:R-:W-:Y:S01]  /*0f80*/  IMAD.WIDE.U32 R14, R15, 0x2, R6 ;  /* 0x000000020f0e7825 */ /* 0x000fe200078e0006 */
[----:B--2---:R1:W-:Y:S05]  /*0f90*/  STG.E.U16 desc[UR8][R12.64], R21 ;  /* 0x000000150c007986 */ /* 0x0043ea000c101508 */
[----:B------:R-:W2:Y:S01]  /*0fa0*/  LDG.E.U16 R15, desc[UR8][R14.64] ;  /* 0x000000080e0f7981 */ /* 0x000ea2000c1e1500 */
[----:B------:R-:W-:Y:S02]  /*0fb0*/  IADD3 R17, PT, PT, R9, 0x1, RZ ;  /* 0x0000000109117810 */ /* 0x000fe40007ffe0ff */
[----:B------:R-:W-:-:S03]  /*0fc0*/  IADD3 R23, PT, PT, R19, 0x40, RZ ;  /* 0x0000004013177810 */ /* 0x000fc60007ffe0ff */
[----:B------:R-:W-:-:S04]  /*0fd0*/  IMAD.WIDE.U32 R16, R17, 0x2, R4 ;  /* 0x0000000211107825 */ /* 0x000fc800078e0004 */
[----:B------:R-:W-:Y:S01]  /*0fe0*/  IMAD.WIDE.U32 R10, R23, 0x2, R6 ;  /* 0x00000002170a7825 */ /* 0x000fe200078e0006 */
        /* <DEDUP_REMOVED lines=12> */
.L_x_3:
[----:B------:R-:W-:-:S13]  /*10b0*/  ISETP.NE.AND P0, PT, RZ, UR4, PT ;  /* 0x00000004ff007c0c */ /* 0x000fda000bf05270 */
[----:B------:R-:W-:Y:S05]  /*10c0*/  @!P0 EXIT ;  /* 0x000000000000894d */ /* 0x000fea0003800000 */
[----:B-1----:R-:W1:Y:S01]  /*10d0*/  LDC.64 R10, c[0x0][0x380] ;  /* 0x0000e000ff0a7b82 */ /* 0x002e620000000a00 */
[----:B0-2---:R-:W-:Y:S01]  /*10e0*/  IADD3 R13, PT, PT, R0, R3, RZ ;  /* 0x00000003000d7210 */ /* 0x005fe20007ffe0ff */
[----:B------:R-:W-:-:S06]  /*10f0*/  UIADD3 UR4, UPT, UPT, -UR4, URZ, URZ ;  /* 0x000000ff04047290 */ /* 0x000fcc000fffe1ff */
[----:B------:R-:W0:Y:S06]  /*1100*/  LDC.64 R8, c[0x0][0x388] ;  /* 0x0000e200ff087b82 */ /* 0x000e2c0000000a00 */
.L_x_4:
[----:B--2---:R-:W-:-:S05]  /*1110*/  LEA R5, R3, R2, 0x5 ;  /* 0x0000000203057211 */ /* 0x004fca00078e28ff */
[----:B0-----:R-:W-:-:S06]  /*1120*/  IMAD.WIDE.U32 R4, R5, 0x2, R8 ;  /* 0x0000000205047825 */ /* 0x001fcc00078e0008 */
[----:B------:R-:W2:Y:S01]  /*1130*/  LDG.E.U16 R5, desc[UR8][R4.64] ;  /* 0x0000000804057981 */ /* 0x000ea2000c1e1500 */
[----:B-1----:R-:W-:Y:S01]  /*1140*/  IMAD.WIDE.U32 R6, R13, 0x2, R10 ;  /* 0x000000020d067825 */ /* 0x002fe200078e000a */
[----:B------:R-:W-:Y:S01]  /*1150*/  UIADD3 UR4, UPT, UPT, UR4, 0x1, URZ ;  /* 0x0000000104047890 */ /* 0x000fe2000fffe0ff */
[----:B------:R-:W-:Y:S02]  /*1160*/  IADD3 R3, PT, PT, R3, 0x1, RZ ;  /* 0x0000000103037810 */ /* 0x000fe40007ffe0ff */
[----:B------:R-:W-:Y:S01]  /*1170*/  IADD3 R13, PT, PT, R13, 0x1, RZ ;  /* 0x000000010d0d7810 */ /* 0x000fe20007ffe0ff */
[----:B------:R-:W-:Y:S01]  /*1180*/  UISETP.NE.AND UP0, UPT, UR4, URZ, UPT ;  /* 0x000000ff0400728c */ /* 0x000fe2000bf05270 */
[----:B--2---:R2:W-:Y:S08]  /*1190*/  STG.E.U16 desc[UR8][R6.64], R5 ;  /* 0x0000000506007986 */ /* 0x0045f0000c101508 */
[----:B------:R-:W-:Y:S05]  /*11a0*/  BRA.U UP0, `(.L_x_4) ;  /* 0xfffffffd00d87547 */ /* 0x000fea000b83ffff */
[----:B------:R-:W-:Y:S05]  /*11b0*/  EXIT ;  /* 0x000000000000794d */ /* 0x000fea0003800000 */
.L_x_5:
[----:B------:R-:W-:-:S00]  /*11c0*/  BRA `(.L_x_5) ;  /* 0xfffffffc00fc7947 */ /* 0x000fc0000383ffff */
[----:B------:R-:W-:-:S00]  /*11d0*/  NOP ;  /* 0x0000000000007918 */ /* 0x000fc00000000000 */
        /* <DEDUP_REMOVED lines=10> */
.L_x_7:


//--------------------- .text.arrusRemap          --------------------------
	.section	.text.arrusRemap,"ax",@progbits
	.align	128
        .global         arrusRemap
        .type           arrusRemap,@function
        .size           arrusRemap,(.L_x_8 - arrusRemap)
        .other          arrusRemap,@"STO_CUDA_ENTRY STV_DEFAULT"
arrusRemap:
.text.arrusRemap:
        /* <DEDUP_REMOVED lines=9> */
[----:B------:R-:W0:Y:S04]  /*0090*/  S2R R6, SR_CTAID.X ;  /* 0x0000000000067919 */ /* 0x000e280000002500 */
[----:B------:R4:W5:Y:S02]  /*00a0*/  F2I.FTZ.U32.TRUNC.NTZ R5, R4 ;  /* 0x0000000400057305 */ /* 0x000964000021f000 */
[----:B----4-:R-:W-:Y:S01]  /*00b0*/  IMAD.MOV.U32 R4, RZ, RZ, RZ ;  /* 0x000000ffff047224 */ /* 0x010fe200078e00ff */
[----:B-----5:R-:W-:-:S05]  /*00c0*/  IADD3 R0, PT, PT, RZ, -R5, RZ ;  /* 0x80000005ff007210 */ /* 0x020fca0007ffe0ff */
[----:B------:R-:W-:-:S04]  /*00d0*/  IMAD R7, R0, R3, RZ ;  /* 0x0000000300077224 */ /* 0x000fc800078e02ff */
[----:B------:R-:W-:Y:S02]  /*00e0*/  IMAD.HI.U32 R0, R5, R7, R4 ;  /* 0x0000000705007227 */ /* 0x000fe400078e0004 */
[----:B------:R-:W1:Y:S04]  /*00f0*/  S2R R5, SR_CTAID.Y ;  /* 0x0000000000057919 */ /* 0x000e680000002600 */
[----:B---3--:R-:W-:Y:S01]  /*0100*/  IMAD.HI.U32 R0, R0, UR4, RZ ;  /* 0x0000000400007c27 */ /* 0x008fe2000f8e00ff */
[----:B------:R-:W0:Y:S04]  /*0110*/  S2R R7, SR_TID.X ;  /* 0x0000000000077919 */ /* 0x000e280000002100 */
[----:B------:R-:W-:-:S05]  /*0120*/  IADD3 R10, PT, PT, -R0, RZ, RZ ;  /* 0x000000ff000a7210 */ /* 0x000fca0007ffe1ff */
[----:B------:R-:W-:-:S05]  /*0130*/  IMAD R4, R3, R10, UR4 ;  /* 0x0000000403047e24 */ /* 0x000fca000f8e020a */
[----:B------:R-:W-:-:S13]  /*0140*/  ISETP.GE.U32.AND P0, PT, R4, R3, PT ;  /* 0x000000030400720c */ /* 0x000fda0003f06070 */
[-C--:B------:R-:W-:Y:S01]  /*0150*/  @P0 IADD3 R4, PT, PT, R4, -R3.reuse, RZ ;  /* 0x8000000304040210 */ /* 0x080fe20007ffe0ff */
[----:B-1----:R-:W-:Y:S01]  /*0160*/  IMAD R5, R5, 0x20, R8 ;  /* 0x0000002005057824 */ /* 0x002fe200078e0208 */
[----:B------:R-:W-:Y:S02]  /*0170*/  @P0 IADD3 R0, PT, PT, R0, 0x1, RZ ;  /* 0x0000000100000810 */ /* 0x000fe40007ffe0ff */
[----:B------:R-:W-:Y:S02]  /*0180*/  ISETP.GE.U32.AND P2, PT, R4, R3, PT ;  /* 0x000000030400720c */ /* 0x000fe40003f46070 */
[----:B0-----:R-:W-:Y:S02]  /*0190*/  LEA R4, R6, R7, 0x5 ;  /* 0x0000000706047211 */ /* 0x001fe400078e28ff */
[----:B--2---:R-:W-:-:S04]  /*01a0*/  ISETP.GE.U32.AND P0, PT, R5, UR6, PT ;  /* 0x0000000605007c0c */ /* 0x004fc8000bf06070 */
[----:B------:R-:W-:-:S05]  /*01b0*/  ISETP.GE.U32.OR P0, PT, R4, UR7, P0 ;  /* 0x0000000704007c0c */ /* 0x000fca0008706470 */
[----:B------:R-:W-:Y:S01]  /*01c0*/  @P2 VIADD R0, R0, 0x1 ;  /* 0x0000000100002836 */ /* 0x000fe20000000000 */
        /* <DEDUP_REMOVED lines=17> */
[----:B0-----:R-:W-:-:S05]  /*02e0*/  IADD3 R16, P0, PT, R19, UR8, RZ ;  /* 0x0000000813107c10 */ /* 0x001fca000ff1e0ff */
[----:B------:R-:W-:Y:S02]  /*02f0*/  IMAD.X R17, RZ, RZ, UR9, P0 ;  /* 0x00000009ff117e24 */ /* 0x000fe400080e06ff */
[----:B------:R-:W0:Y:S04]  /*0300*/  LDC.64 R8, c[0x0][0x388] ;  /* 0x0000e200ff087b82 */ /* 0x000e280000000a00 */
[----:B------:R-:W2:Y:S01]  /*0310*/  LDG.E.U8 R17, desc[UR4][R16.64] ;  /* 0x0000000410117981 */ /* 0x000ea2000c1e1100 */
[----:B-1----:R-:W-:-:S06]  /*0320*/  IMAD.WIDE.U32 R10, R19, 0x2, R10 ;  /* 0x00000002130a7825 */ /* 0x002fcc00078e000a */
[----:B------:R-:W4:Y:S01]  /*0330*/  LDG.E.S16 R10, desc[UR4][R10.64] ;  /* 0x000000040a0a7981 */ /* 0x000f22000c1e1700 */
[----:B--2---:R-:W-:-:S04]  /*0340*/  IMAD.WIDE.U32 R12, R17, 0x4, R12 ;  /* 0x00000004110c7825 */ /* 0x004fc800078e000c */
[----:B---3--:R-:W-:Y:S02]  /*0350*/  IMAD.WIDE.U32 R14, R17, 0x4, R14 ;  /* 0x00000004110e7825 */ /* 0x008fe400078e000e */
[----:B------:R-:W4:Y:S04]  /*0360*/  LDG.E R13, desc[UR4][R12.64] ;  /* 0x000000040c0d7981 */ /* 0x000f28000c1e1900 */
[----:B------:R-:W2:Y:S01]  /*0370*/  LDG.E R14, desc[UR4][R14.64] ;  /* 0x000000040e0e7981 */ /* 0x000ea2000c1e1900 */
[----:B------:R-:W-:Y:S01]  /*0380*/  IMAD R17, R0, UR6, RZ ;  /* 0x0000000600117c24 */ /* 0x000fe2000f8e02ff */
[----:B----4-:R-:W-:Y:S02]  /*0390*/  IADD3 R6, PT, PT, R10, R13, RZ ;  /* 0x0000000d0a067210 */ /* 0x010fe40007ffe0ff */
[----:B------:R-:W1:Y:S01]  /*03a0*/  LDC.64 R10, c[0x0][0x380] ;  /* 0x0000e000ff0a7b82 */ /* 0x000e620000000a00 */
[----:B--2---:R-:W-:-:S02]  /*03b0*/  IMAD R17, R14, R17, RZ ;  /* 0x000000110e117224 */ /* 0x004fc400078e02ff */
[----:B------:R-:W-:-:S03]  /*03c0*/  IMAD R6, R6, UR6, R5 ;  /* 0x0000000606067c24 */ /* 0x000fc6000f8e0205 */
[----:B------:R-:W-:-:S04]  /*03d0*/  LEA R17, R17, R2, 0x5 ;  /* 0x0000000211117211 */ /* 0x000fc800078e28ff */
[----:B------:R-:W-:-:S05]  /*03e0*/  LEA R17, R6, R17, 0x5 ;  /* 0x0000001106117211 */ /* 0x000fca00078e28ff */
[----:B0-----:R-:W-:-:S06]  /*03f0*/  IMAD.WIDE.U32 R8, R17, 0x2, R8 ;  /* 0x0000000211087825 */ /* 0x001fcc00078e0008 */
[----:B------:R-:W2:Y:S01]  /*0400*/  LDG.E.U16 R9, desc[UR4][R8.64] ;  /* 0x0000000408097981 */ /* 0x000ea2000c1e1500 */
[----:B------:R-:W-:-:S04]  /*0410*/  IMAD R0, R0, R3, R7 ;  /* 0x0000000300007224 */ /* 0x000fc800078e0207 */
[----:B------:R-:W-:-:S04]  /*0420*/  IMAD R5, R0, UR6, R5 ;  /* 0x0000000600057c24 */ /* 0x000fc8000f8e0205 */
[----:B------:R-:W-:-:S04]  /*0430*/  IMAD R3, R5, UR7, R4 ;  /* 0x0000000705037c24 */ /* 0x000fc8000f8e0204 */
[----:B-1----:R-:W-:-:S05]  /*0440*/  IMAD.WIDE.U32 R2, R3, 0x2, R10 ;  /* 0x0000000203027825 */ /* 0x002fca00078e000a */
[----:B--2---:R-:W-:Y:S01]  /*0450*/  STG.E.U16 desc[UR4][R2.64], R9 ;  /* 0x0000000902007986 */ /* 0x004fe2000c101504 */
[----:B------:R-:W-:Y:S05]  /*0460*/  EXIT ;  /* 0x000000000000794d */ /* 0x000fea0003800000 */
.L_x_6:
        /* <DEDUP_REMOVED lines=9> */
.L_x_8:


//--------------------- .nv.shared.reserved.0     --------------------------
	.section	.nv.shared.reserved.0,"aw",@nobits
	.weak		__nv_reservedSMEM_offset_0_alias
	.size		__nv_reservedSMEM_offset_0_alias, 0, 64
	.other		__nv_reservedSMEM_offset_0_alias,@"STO_CUDA_RESERVED_SHARED STV_DEFAULT"
__nv_reservedSMEM_offset_0_alias:
	.zero		0
	.zero		64


//--------------------- .nv.constant0.arrusRemapV2 --------------------------
	.section	.nv.constant0.arrusRemapV2,"a",@progbits
	.sectionflags	@""
	.align	4
.nv.constant0.arrusRemapV2:
	.zero		972


//--------------------- .nv.constant0.arrusRemap  --------------------------
	.section	.nv.constant0.arrusRemap,"a",@progbits
	.sectionflags	@""
	.align	4
.nv.constant0.arrusRemap:
	.zero		968


//--------------------- SYMBOLS --------------------------

	.type		.nv.reservedSmem.offset0,@object
	.size		.nv.reservedSmem.offset0,0x4
